//
// Generated by NVIDIA NVVM Compiler
//
// Compiler Build ID: CL-36424714
// Cuda compilation tools, release 13.0, V13.0.88
// Based on NVVM 20.0.0
//

.version 9.0
.target sm_100
.address_size 64

	// .globl	_Z18fingerprint_kernelPKjPhjj
.const .align 1 .b8 d_sz53[256];
.const .align 1 .b8 d_sz53p[256];
.const .align 1 .b8 d_parity[256];
.const .align 1 .b8 d_halfcarry_add[8];
.const .align 1 .b8 d_halfcarry_sub[8];
.const .align 1 .b8 d_overflow_add[8];
.const .align 1 .b8 d_overflow_sub[8];
.const .align 2 .b8 d_test_vectors[80];
.const .align 1 .b8 LD_DST[7] = {0, 2, 3, 4, 5, 6, 7};
.const .align 1 .b8 LD_FULL_SRC[49] = {2, 3, 4, 5, 6, 7, 0, 0, 2, 3, 4, 5, 6, 7, 0, 2, 3, 4, 5, 6, 7, 0, 2, 3, 4, 5, 6, 7, 0, 2, 3, 4, 5, 6, 7, 0, 2, 3, 4, 5, 6, 7, 0, 2, 3, 4, 5, 6, 7};
.const .align 1 .b8 ALU_SRC[7] = {2, 3, 4, 5, 6, 7};
.const .align 1 .b8 CB_REG[7] = {0, 2, 3, 4, 5, 6, 7};
.const .align 1 .b8 IMM_REG[7] = {0, 2, 3, 4, 5, 6, 7};
.const .align 1 .b8 INCDEC_REG[7] = {0, 2, 3, 4, 5, 6, 7};

.visible .entry _Z18fingerprint_kernelPKjPhjj(
	.param .u64 .ptr .align 1 _Z18fingerprint_kernelPKjPhjj_param_0,
	.param .u64 .ptr .align 1 _Z18fingerprint_kernelPKjPhjj_param_1,
	.param .u32 _Z18fingerprint_kernelPKjPhjj_param_2,
	.param .u32 _Z18fingerprint_kernelPKjPhjj_param_3
)
{
	.local .align 2 .b8 	__local_depot0[10];
	.reg .b64 	%SP;
	.reg .b64 	%SPL;
	.reg .pred 	%p<102>;
	.reg .b16 	%rs<625>;
	.reg .b32 	%r<166>;
	.reg .b64 	%rd<236>;

	mov.u64 	%SPL, __local_depot0;
	ld.param.u64 	%rd6, [_Z18fingerprint_kernelPKjPhjj_param_0];
	ld.param.u64 	%rd7, [_Z18fingerprint_kernelPKjPhjj_param_1];
	ld.param.u32 	%r9, [_Z18fingerprint_kernelPKjPhjj_param_2];
	ld.param.u32 	%r8, [_Z18fingerprint_kernelPKjPhjj_param_3];
	add.u64 	%rd1, %SPL, 0;
	mov.u32 	%r10, %ctaid.x;
	mov.u32 	%r11, %ntid.x;
	mov.u32 	%r12, %tid.x;
	mad.lo.s32 	%r1, %r10, %r11, %r12;
	setp.ge.u32 	%p1, %r1, %r9;
	@%p1 bra 	$L__BB0_139;
	cvta.to.global.u64 	%rd9, %rd7;
	cvt.u64.u32 	%rd2, %r1;
	mul.wide.u32 	%rd10, %r1, 80;
	add.s64 	%rd3, %rd9, %rd10;
	setp.eq.s32 	%p2, %r8, 0;
	@%p2 bra 	$L__BB0_140;
	cvta.to.global.u64 	%rd4, %rd6;
	cvt.u64.u32 	%rd11, %r8;
	mul.lo.s64 	%rd5, %rd11, %rd2;
	mov.b32 	%r164, 0;
	mov.u64 	%rd13, d_test_vectors;
	mov.u64 	%rd225, LD_FULL_SRC;
	mov.u64 	%rd230, LD_DST;
$L__BB0_3:
	mul.wide.u32 	%rd12, %r164, 10;
	add.s64 	%rd14, %rd13, %rd12;
	ld.const.v2.u8 	{%rs34, %rs35}, [%rd14];
	ld.const.v2.u8 	{%rs36, %rs37}, [%rd14+2];
	ld.const.v2.u8 	{%rs38, %rs39}, [%rd14+4];
	ld.const.v2.u8 	{%rs40, %rs41}, [%rd14+6];
	ld.const.u16 	%rs42, [%rd14+8];
	st.local.v2.u8 	[%rd1], {%rs34, %rs35};
	st.local.v2.u8 	[%rd1+2], {%rs36, %rs37};
	st.local.v2.u8 	[%rd1+4], {%rs38, %rs39};
	st.local.v2.u8 	[%rd1+6], {%rs40, %rs41};
	st.local.u16 	[%rd1+8], %rs42;
	mov.b32 	%r165, 0;
$L__BB0_4:
	cvt.u64.u32 	%rd15, %r165;
	add.s64 	%rd16, %rd5, %rd15;
	shl.b64 	%rd17, %rd16, 2;
	add.s64 	%rd18, %rd4, %rd17;
	ld.global.nc.u32 	%r4, [%rd18];
	cvt.u16.u32 	%rs1, %r4;
	shr.u32 	%r5, %r4, 16;
	setp.gt.u16 	%p3, %rs1, 48;
	@%p3 bra 	$L__BB0_6;
	and.b32  	%r162, %r4, 63;
	cvt.u64.u32 	%rd224, %r162;
	add.s64 	%rd226, %rd225, %rd224;
	ld.const.u8 	%rd227, [%rd226];
	add.s64 	%rd228, %rd1, %rd227;
	ld.local.u8 	%rs519, [%rd228];
	and.b16  	%rs521, %rs1, 255;
	mul.lo.s16 	%rs522, %rs521, 37;
	shr.u16 	%rs523, %rs522, 8;
	sub.s16 	%rs524, %rs1, %rs523;
	and.b16  	%rs525, %rs524, 254;
	shr.u16 	%rs526, %rs525, 1;
	add.s16 	%rs527, %rs526, %rs523;
	shr.u16 	%rs528, %rs527, 2;
	cvt.u64.u16 	%rd229, %rs528;
	add.s64 	%rd231, %rd230, %rd229;
	ld.const.u8 	%rd232, [%rd231];
	add.s64 	%rd233, %rd1, %rd232;
	st.local.u8 	[%rd233], %rs519;
	bra.uni 	$L__BB0_137;
$L__BB0_6:
	setp.gt.u16 	%p4, %rs1, 55;
	@%p4 bra 	$L__BB0_8;
	and.b32  	%r161, %r4, 63;
	cvt.u64.u32 	%rd219, %r161;
	mov.u64 	%rd220, IMM_REG;
	add.s64 	%rd221, %rd220, %rd219;
	ld.const.u8 	%rd222, [%rd221+-49];
	add.s64 	%rd223, %rd1, %rd222;
	st.local.u8 	[%rd223], %r5;
	bra.uni 	$L__BB0_137;
$L__BB0_8:
	setp.gt.u16 	%p5, %rs1, 119;
	@%p5 bra 	$L__BB0_31;
	add.s16 	%rs2, %rs1, -56;
	cvt.s16.s8 	%rs387, %rs2;
	shr.u16 	%rs388, %rs387, 12;
	and.b16  	%rs389, %rs388, 7;
	add.s16 	%rs390, %rs2, %rs389;
	and.b16  	%rs391, %rs390, 248;
	sub.s16 	%rs392, %rs2, %rs391;
	cvt.s16.s8 	%rs3, %rs392;
	setp.gt.s16 	%p84, %rs3, 6;
	@%p84 bra 	$L__BB0_11;
	cvt.s64.s16 	%rd159, %rs3;
	mov.u64 	%rd160, ALU_SRC;
	add.s64 	%rd161, %rd160, %rd159;
	ld.const.u8 	%rd162, [%rd161];
	add.s64 	%rd163, %rd1, %rd162;
	ld.local.u8 	%rs6, [%rd163];
	bra.uni 	$L__BB0_12;
$L__BB0_11:
	cvt.u16.u32 	%rs6, %r5;
$L__BB0_12:
	cvt.s16.s8 	%rs398, %rs390;
	shr.u16 	%rs399, %rs398, 3;
	and.b16  	%rs393, %rs399, 255;
	setp.gt.s16 	%p85, %rs393, 3;
	@%p85 bra 	$L__BB0_20;
	setp.gt.s16 	%p91, %rs393, 1;
	@%p91 bra 	$L__BB0_17;
	setp.eq.s16 	%p94, %rs393, 0;
	@%p94 bra 	$L__BB0_27;
	setp.eq.s16 	%p95, %rs393, 1;
	@%p95 bra 	$L__BB0_16;
	bra.uni 	$L__BB0_137;
$L__BB0_16:
	ld.local.v2.u8 	{%rs477, %rs478}, [%rd1];
	cvt.u32.u16 	%r154, %rs477;
	cvt.u32.u16 	%r155, %rs6;
	and.b32  	%r156, %r155, 255;
	add.s32 	%r157, %r154, %r156;
	and.b16  	%rs479, %rs478, 1;
	cvt.u32.u16 	%r158, %rs479;
	add.s32 	%r159, %r157, %r158;
	shr.u16 	%rs480, %rs477, 3;
	and.b16  	%rs481, %rs480, 17;
	shr.u16 	%rs482, %rs6, 2;
	and.b16  	%rs483, %rs482, 34;
	or.b16  	%rs484, %rs481, %rs483;
	cvt.u16.u32 	%rs485, %r159;
	shr.u16 	%rs486, %rs485, 1;
	and.b16  	%rs487, %rs486, 68;
	or.b16  	%rs488, %rs484, %rs487;
	setp.gt.u32 	%p98, %r159, 255;
	selp.u16 	%rs489, 1, 0, %p98;
	and.b16  	%rs490, %rs488, 7;
	cvt.u64.u16 	%rd200, %rs490;
	mov.u64 	%rd201, d_halfcarry_add;
	add.s64 	%rd202, %rd201, %rd200;
	ld.const.u8 	%rs491, [%rd202];
	shr.u16 	%rs492, %rs488, 4;
	cvt.u64.u16 	%rd203, %rs492;
	mov.u64 	%rd204, d_overflow_add;
	add.s64 	%rd205, %rd204, %rd203;
	ld.const.u8 	%rs493, [%rd205];
	and.b32  	%r160, %r159, 255;
	cvt.u64.u32 	%rd206, %r160;
	mov.u64 	%rd207, d_sz53;
	add.s64 	%rd208, %rd207, %rd206;
	ld.const.u8 	%rs494, [%rd208];
	or.b16  	%rs495, %rs493, %rs491;
	or.b16  	%rs496, %rs495, %rs489;
	or.b16  	%rs497, %rs496, %rs494;
	st.local.v2.u8 	[%rd1], {%rs485, %rs497};
	bra.uni 	$L__BB0_137;
$L__BB0_17:
	setp.eq.s16 	%p92, %rs393, 2;
	@%p92 bra 	$L__BB0_28;
	setp.eq.s16 	%p93, %rs393, 3;
	@%p93 bra 	$L__BB0_19;
	bra.uni 	$L__BB0_137;
$L__BB0_19:
	ld.local.v2.u8 	{%rs433, %rs434}, [%rd1];
	cvt.u32.u16 	%r141, %rs433;
	cvt.u32.u16 	%r142, %rs6;
	and.b32  	%r143, %r142, 255;
	and.b16  	%rs435, %rs434, 1;
	cvt.u32.u16 	%r144, %rs435;
	add.s32 	%r145, %r143, %r144;
	sub.s32 	%r146, %r141, %r145;
	shr.u16 	%rs436, %rs433, 3;
	and.b16  	%rs437, %rs436, 17;
	shr.u16 	%rs438, %rs6, 2;
	and.b16  	%rs439, %rs438, 34;
	or.b16  	%rs440, %rs437, %rs439;
	cvt.u16.u32 	%rs441, %r146;
	shr.u16 	%rs442, %rs441, 1;
	and.b16  	%rs443, %rs442, 68;
	or.b16  	%rs444, %rs440, %rs443;
	shr.u16 	%rs445, %rs441, 8;
	and.b16  	%rs446, %rs445, 1;
	and.b16  	%rs447, %rs444, 7;
	cvt.u64.u16 	%rd182, %rs447;
	mov.u64 	%rd183, d_halfcarry_sub;
	add.s64 	%rd184, %rd183, %rd182;
	ld.const.u8 	%rs448, [%rd184];
	shr.u16 	%rs449, %rs444, 4;
	cvt.u64.u16 	%rd185, %rs449;
	mov.u64 	%rd186, d_overflow_sub;
	add.s64 	%rd187, %rd186, %rd185;
	ld.const.u8 	%rs450, [%rd187];
	and.b32  	%r147, %r146, 255;
	cvt.u64.u32 	%rd188, %r147;
	mov.u64 	%rd189, d_sz53;
	add.s64 	%rd190, %rd189, %rd188;
	ld.const.u8 	%rs451, [%rd190];
	or.b16  	%rs452, %rs448, %rs450;
	or.b16  	%rs453, %rs452, %rs446;
	or.b16  	%rs454, %rs453, %rs451;
	or.b16  	%rs455, %rs454, 2;
	st.local.v2.u8 	[%rd1], {%rs441, %rs455};
	bra.uni 	$L__BB0_137;
$L__BB0_20:
	setp.gt.s16 	%p86, %rs393, 5;
	@%p86 bra 	$L__BB0_24;
	setp.eq.s16 	%p89, %rs393, 4;
	@%p89 bra 	$L__BB0_29;
	setp.eq.s16 	%p90, %rs393, 5;
	@%p90 bra 	$L__BB0_23;
	bra.uni 	$L__BB0_137;
$L__BB0_23:
	ld.local.u8 	%rs426, [%rd1];
	xor.b16  	%rs427, %rs426, %rs6;
	cvt.u64.u16 	%rd174, %rs427;
	and.b64  	%rd175, %rd174, 255;
	mov.u64 	%rd176, d_sz53p;
	add.s64 	%rd177, %rd176, %rd175;
	ld.const.u8 	%rs428, [%rd177];
	st.local.v2.u8 	[%rd1], {%rs427, %rs428};
	bra.uni 	$L__BB0_137;
$L__BB0_24:
	setp.eq.s16 	%p87, %rs393, 6;
	@%p87 bra 	$L__BB0_30;
	setp.eq.s16 	%p88, %rs393, 7;
	@%p88 bra 	$L__BB0_26;
	bra.uni 	$L__BB0_137;
$L__BB0_26:
	ld.local.u8 	%rs400, [%rd1];
	cvt.u32.u16 	%r135, %rs400;
	and.b32  	%r136, %r135, 255;
	cvt.u32.u16 	%r137, %rs6;
	and.b32  	%r138, %r137, 255;
	sub.s32 	%r139, %r136, %r138;
	shr.u16 	%rs401, %rs400, 3;
	and.b16  	%rs402, %rs401, 17;
	shr.u16 	%rs403, %rs6, 2;
	and.b16  	%rs404, %rs403, 34;
	or.b16  	%rs405, %rs402, %rs404;
	cvt.u16.u32 	%rs406, %r139;
	shr.u16 	%rs407, %rs406, 1;
	and.b16  	%rs408, %rs407, 68;
	or.b16  	%rs409, %rs405, %rs408;
	setp.eq.s16 	%p96, %rs406, 0;
	selp.b16 	%rs410, 64, 0, %p96;
	and.b32  	%r140, %r139, 256;
	setp.eq.s32 	%p97, %r140, 0;
	selp.b16 	%rs411, %rs410, 1, %p97;
	and.b16  	%rs412, %rs409, 7;
	cvt.u64.u16 	%rd164, %rs412;
	mov.u64 	%rd165, d_halfcarry_sub;
	add.s64 	%rd166, %rd165, %rd164;
	ld.const.u8 	%rs413, [%rd166];
	shr.u16 	%rs414, %rs409, 4;
	cvt.u64.u16 	%rd167, %rs414;
	mov.u64 	%rd168, d_overflow_sub;
	add.s64 	%rd169, %rd168, %rd167;
	ld.const.u8 	%rs415, [%rd169];
	and.b16  	%rs416, %rs6, 40;
	and.b16  	%rs417, %rs406, 128;
	or.b16  	%rs418, %rs416, %rs413;
	or.b16  	%rs419, %rs418, %rs415;
	or.b16  	%rs420, %rs419, %rs417;
	or.b16  	%rs421, %rs420, %rs411;
	or.b16  	%rs422, %rs421, 2;
	st.local.u8 	[%rd1+1], %rs422;
	bra.uni 	$L__BB0_137;
$L__BB0_27:
	ld.local.u8 	%rs498, [%rd1];
	and.b16  	%rs499, %rs6, 255;
	add.s16 	%rs500, %rs498, %rs499;
	and.b16  	%rs501, %rs500, 255;
	setp.ne.s16 	%p99, %rs501, %rs500;
	shr.u16 	%rs502, %rs498, 3;
	and.b16  	%rs503, %rs502, 17;
	shr.u16 	%rs504, %rs6, 2;
	and.b16  	%rs505, %rs504, 34;
	or.b16  	%rs506, %rs503, %rs505;
	shr.u16 	%rs507, %rs500, 1;
	and.b16  	%rs508, %rs507, 68;
	or.b16  	%rs509, %rs506, %rs508;
	selp.u16 	%rs510, 1, 0, %p99;
	and.b16  	%rs511, %rs509, 7;
	cvt.u64.u16 	%rd209, %rs511;
	mov.u64 	%rd210, d_halfcarry_add;
	add.s64 	%rd211, %rd210, %rd209;
	ld.const.u8 	%rs512, [%rd211];
	or.b16  	%rs513, %rs512, %rs510;
	shr.u16 	%rs514, %rs509, 4;
	cvt.u64.u16 	%rd212, %rs514;
	mov.u64 	%rd213, d_overflow_add;
	add.s64 	%rd214, %rd213, %rd212;
	ld.const.u8 	%rs515, [%rd214];
	or.b16  	%rs516, %rs513, %rs515;
	cvt.u64.u16 	%rd215, %rs500;
	and.b64  	%rd216, %rd215, 255;
	mov.u64 	%rd217, d_sz53;
	add.s64 	%rd218, %rd217, %rd216;
	ld.const.u8 	%rs517, [%rd218];
	or.b16  	%rs518, %rs516, %rs517;
	st.local.v2.u8 	[%rd1], {%rs500, %rs518};
	bra.uni 	$L__BB0_137;
$L__BB0_28:
	ld.local.u8 	%rs456, [%rd1];
	cvt.u32.u16 	%r148, %rs456;
	and.b32  	%r149, %r148, 255;
	cvt.u32.u16 	%r150, %rs6;
	and.b32  	%r151, %r150, 255;
	sub.s32 	%r152, %r149, %r151;
	shr.u16 	%rs457, %rs456, 3;
	and.b16  	%rs458, %rs457, 17;
	shr.u16 	%rs459, %rs6, 2;
	and.b16  	%rs460, %rs459, 34;
	or.b16  	%rs461, %rs458, %rs460;
	cvt.u16.u32 	%rs462, %r152;
	shr.u16 	%rs463, %rs462, 1;
	and.b16  	%rs464, %rs463, 68;
	or.b16  	%rs465, %rs461, %rs464;
	shr.u16 	%rs466, %rs462, 8;
	and.b16  	%rs467, %rs466, 1;
	and.b16  	%rs468, %rs465, 7;
	cvt.u64.u16 	%rd191, %rs468;
	mov.u64 	%rd192, d_halfcarry_sub;
	add.s64 	%rd193, %rd192, %rd191;
	ld.const.u8 	%rs469, [%rd193];
	shr.u16 	%rs470, %rs465, 4;
	cvt.u64.u16 	%rd194, %rs470;
	mov.u64 	%rd195, d_overflow_sub;
	add.s64 	%rd196, %rd195, %rd194;
	ld.const.u8 	%rs471, [%rd196];
	and.b32  	%r153, %r152, 255;
	cvt.u64.u32 	%rd197, %r153;
	mov.u64 	%rd198, d_sz53;
	add.s64 	%rd199, %rd198, %rd197;
	ld.const.u8 	%rs472, [%rd199];
	or.b16  	%rs473, %rs469, %rs471;
	or.b16  	%rs474, %rs473, %rs467;
	or.b16  	%rs475, %rs474, %rs472;
	or.b16  	%rs476, %rs475, 2;
	st.local.v2.u8 	[%rd1], {%rs462, %rs476};
	bra.uni 	$L__BB0_137;
$L__BB0_29:
	ld.local.u8 	%rs429, [%rd1];
	and.b16  	%rs430, %rs429, %rs6;
	cvt.u64.u16 	%rd178, %rs430;
	and.b64  	%rd179, %rd178, 255;
	mov.u64 	%rd180, d_sz53p;
	add.s64 	%rd181, %rd180, %rd179;
	ld.const.u8 	%rs431, [%rd181];
	or.b16  	%rs432, %rs431, 16;
	st.local.v2.u8 	[%rd1], {%rs430, %rs432};
	bra.uni 	$L__BB0_137;
$L__BB0_30:
	ld.local.u8 	%rs423, [%rd1];
	or.b16  	%rs424, %rs423, %rs6;
	cvt.u64.u16 	%rd170, %rs424;
	and.b64  	%rd171, %rd170, 255;
	mov.u64 	%rd172, d_sz53p;
	add.s64 	%rd173, %rd172, %rd171;
	ld.const.u8 	%rs425, [%rd173];
	st.local.v2.u8 	[%rd1], {%rs424, %rs425};
	bra.uni 	$L__BB0_137;
$L__BB0_31:
	setp.gt.u16 	%p6, %rs1, 126;
	@%p6 bra 	$L__BB0_33;
	and.b32  	%r134, %r4, 127;
	cvt.u64.u32 	%rd150, %r134;
	mov.u64 	%rd151, INCDEC_REG;
	add.s64 	%rd152, %rd151, %rd150;
	ld.const.u8 	%rd153, [%rd152+-120];
	add.s64 	%rd154, %rd1, %rd153;
	ld.local.u8 	%rs374, [%rd154];
	add.s16 	%rs375, %rs374, 1;
	and.b16  	%rs376, %rs375, 255;
	st.local.u8 	[%rd154], %rs375;
	ld.local.u8 	%rs377, [%rd1+1];
	and.b16  	%rs378, %rs377, 1;
	setp.eq.s16 	%p82, %rs376, 128;
	selp.b16 	%rs379, 4, 0, %p82;
	or.b16  	%rs380, %rs378, %rs379;
	and.b16  	%rs381, %rs375, 15;
	setp.eq.s16 	%p83, %rs381, 0;
	selp.b16 	%rs382, 16, 0, %p83;
	cvt.u64.u16 	%rd155, %rs375;
	and.b64  	%rd156, %rd155, 255;
	mov.u64 	%rd157, d_sz53;
	add.s64 	%rd158, %rd157, %rd156;
	ld.const.u8 	%rs383, [%rd158];
	or.b16  	%rs384, %rs380, %rs383;
	or.b16  	%rs385, %rs384, %rs382;
	st.local.u8 	[%rd1+1], %rs385;
	bra.uni 	$L__BB0_137;
$L__BB0_33:
	setp.gt.u16 	%p7, %rs1, 133;
	@%p7 bra 	$L__BB0_35;
	and.b32  	%r133, %r4, 255;
	cvt.u64.u32 	%rd141, %r133;
	mov.u64 	%rd142, INCDEC_REG;
	add.s64 	%rd143, %rd142, %rd141;
	ld.const.u8 	%rd144, [%rd143+-127];
	ld.local.u8 	%rs359, [%rd1+1];
	and.b16  	%rs360, %rs359, 1;
	add.s64 	%rd145, %rd1, %rd144;
	ld.local.u8 	%rs361, [%rd145];
	and.b16  	%rs362, %rs361, 15;
	setp.eq.s16 	%p80, %rs362, 0;
	selp.b16 	%rs363, 16, 0, %p80;
	or.b16  	%rs364, %rs360, %rs363;
	or.b16  	%rs365, %rs364, 2;
	st.local.u8 	[%rd1+1], %rs365;
	ld.local.u8 	%rs366, [%rd145];
	add.s16 	%rs367, %rs366, -1;
	and.b16  	%rs368, %rs367, 255;
	st.local.u8 	[%rd145], %rs367;
	setp.eq.s16 	%p81, %rs368, 127;
	selp.b16 	%rs369, 4, 0, %p81;
	cvt.u64.u16 	%rd146, %rs367;
	and.b64  	%rd147, %rd146, 255;
	mov.u64 	%rd148, d_sz53;
	add.s64 	%rd149, %rd148, %rd147;
	ld.const.u8 	%rs370, [%rd149];
	or.b16  	%rs371, %rs369, %rs370;
	ld.local.u8 	%rs372, [%rd1+1];
	or.b16  	%rs373, %rs371, %rs372;
	st.local.u8 	[%rd1+1], %rs373;
	bra.uni 	$L__BB0_137;
$L__BB0_35:
	setp.gt.s16 	%p8, %rs1, 138;
	@%p8 bra 	$L__BB0_45;
	setp.gt.s16 	%p15, %rs1, 135;
	@%p15 bra 	$L__BB0_40;
	setp.eq.s16 	%p19, %rs1, 134;
	@%p19 bra 	$L__BB0_57;
	setp.eq.s16 	%p20, %rs1, 135;
	@%p20 bra 	$L__BB0_39;
	bra.uni 	$L__BB0_52;
$L__BB0_39:
	ld.local.v2.u8 	{%rs145, %rs146}, [%rd1];
	and.b16  	%rs147, %rs145, 254;
	and.b16  	%rs148, %rs146, -60;
	and.b16  	%rs149, %rs145, 1;
	or.b16  	%rs150, %rs149, %rs148;
	shl.b16 	%rs151, %rs145, 7;
	shr.u16 	%rs152, %rs147, 1;
	or.b16  	%rs153, %rs151, %rs152;
	and.b16  	%rs154, %rs153, 40;
	or.b16  	%rs155, %rs150, %rs154;
	st.local.v2.u8 	[%rd1], {%rs153, %rs155};
	bra.uni 	$L__BB0_137;
$L__BB0_40:
	setp.eq.s16 	%p16, %rs1, 136;
	@%p16 bra 	$L__BB0_58;
	setp.eq.s16 	%p17, %rs1, 137;
	@%p17 bra 	$L__BB0_59;
	setp.eq.s16 	%p18, %rs1, 138;
	@%p18 bra 	$L__BB0_43;
	bra.uni 	$L__BB0_52;
$L__BB0_43:
	ld.local.v2.u8 	{%rs7, %rs80}, [%rd1];
	and.b16  	%rs81, %rs80, 1;
	and.b16  	%rs82, %rs80, 16;
	setp.eq.s16 	%p23, %rs82, 0;
	and.b16  	%rs83, %rs7, 14;
	setp.gt.u16 	%p24, %rs83, 9;
	selp.b16 	%rs84, 6, 0, %p24;
	selp.b16 	%rs85, %rs84, 6, %p23;
	setp.eq.b16 	%p25, %rs81, 1;
	setp.gt.u16 	%p26, %rs7, 153;
	or.b16  	%rs86, %rs85, 96;
	selp.b16 	%rs87, %rs86, %rs85, %p26;
	selp.b16 	%rs8, %rs86, %rs87, %p25;
	selp.b16 	%rs9, 1, %rs81, %p26;
	and.b16  	%rs88, %rs80, 2;
	setp.eq.s16 	%p28, %rs88, 0;
	@%p28 bra 	$L__BB0_60;
	cvt.u32.u16 	%r19, %rs7;
	and.b32  	%r20, %r19, 255;
	cvt.u32.u16 	%r21, %rs8;
	sub.s32 	%r22, %r20, %r21;
	shr.u16 	%rs89, %rs7, 3;
	and.b16  	%rs90, %rs89, 17;
	cvt.u16.u32 	%rs620, %r22;
	shr.u16 	%rs91, %rs620, 1;
	and.b16  	%rs92, %rs91, 68;
	or.b16  	%rs93, %rs92, %rs90;
	st.local.u8 	[%rd1], %rs620;
	shr.u16 	%rs94, %rs620, 8;
	and.b16  	%rs95, %rs94, 1;
	and.b16  	%rs96, %rs93, 5;
	cvt.u64.u16 	%rd28, %rs96;
	mov.u64 	%rd29, d_halfcarry_sub;
	add.s64 	%rd30, %rd29, %rd28;
	ld.const.u8 	%rs97, [%rd30];
	shr.u16 	%rs98, %rs93, 4;
	cvt.u64.u16 	%rd31, %rs98;
	mov.u64 	%rd32, d_overflow_sub;
	add.s64 	%rd33, %rd32, %rd31;
	and.b32  	%r23, %r22, 255;
	cvt.u64.u32 	%rd34, %r23;
	mov.u64 	%rd35, d_sz53;
	add.s64 	%rd36, %rd35, %rd34;
	ld.const.u8 	%rs99, [%rd33];
	ld.const.u8 	%rs100, [%rd36];
	or.b16  	%rs101, %rs97, %rs99;
	or.b16  	%rs102, %rs101, %rs95;
	or.b16  	%rs103, %rs102, %rs100;
	or.b16  	%rs621, %rs103, 2;
	bra.uni 	$L__BB0_61;
$L__BB0_45:
	setp.gt.s16 	%p9, %rs1, 140;
	@%p9 bra 	$L__BB0_49;
	setp.eq.s16 	%p13, %rs1, 139;
	@%p13 bra 	$L__BB0_62;
	setp.eq.s16 	%p14, %rs1, 140;
	@%p14 bra 	$L__BB0_48;
	bra.uni 	$L__BB0_52;
$L__BB0_48:
	ld.local.v2.u8 	{%rs67, %rs68}, [%rd1];
	and.b16  	%rs69, %rs68, 196;
	and.b16  	%rs70, %rs67, 40;
	or.b16  	%rs71, %rs69, %rs70;
	or.b16  	%rs72, %rs71, 1;
	st.local.u8 	[%rd1+1], %rs72;
	bra.uni 	$L__BB0_137;
$L__BB0_49:
	setp.eq.s16 	%p10, %rs1, 141;
	@%p10 bra 	$L__BB0_63;
	setp.eq.s16 	%p11, %rs1, 142;
	@%p11 bra 	$L__BB0_66;
	setp.eq.s16 	%p12, %rs1, 143;
	@%p12 bra 	$L__BB0_137;
$L__BB0_52:
	add.s16 	%rs165, %rs1, -144;
	setp.gt.u16 	%p30, %rs165, 48;
	@%p30 bra 	$L__BB0_79;
	and.b32  	%r125, %r4, 65535;
	add.s32 	%r126, %r125, -144;
	mul.hi.s32 	%r127, %r126, -1840700269;
	add.s32 	%r128, %r127, %r126;
	shr.u32 	%r129, %r128, 31;
	shr.s32 	%r130, %r128, 2;
	add.s32 	%r124, %r130, %r129;
	mul.lo.s32 	%r131, %r124, 7;
	sub.s32 	%r132, %r126, %r131;
	cvt.s64.s32 	%rd91, %r132;
	mov.u64 	%rd92, CB_REG;
	add.s64 	%rd93, %rd92, %rd91;
	ld.const.u8 	%rs17, [%rd93];
	setp.gt.s32 	%p71, %r124, 2;
	@%p71 bra 	$L__BB0_69;
	setp.eq.s32 	%p77, %r124, 0;
	@%p77 bra 	$L__BB0_76;
	setp.eq.s32 	%p78, %r124, 1;
	@%p78 bra 	$L__BB0_56;
	bra.uni 	$L__BB0_67;
$L__BB0_56:
	cvt.u64.u16 	%rd127, %rs17;
	and.b64  	%rd128, %rd127, 255;
	add.s64 	%rd129, %rd1, %rd128;
	ld.local.u8 	%rs345, [%rd129];
	and.b16  	%rs346, %rs345, 1;
	shr.u16 	%rs347, %rs345, 1;
	shl.b16 	%rs348, %rs345, 7;
	or.b16  	%rs349, %rs348, %rs347;
	cvt.u64.u16 	%rd130, %rs349;
	and.b64  	%rd131, %rd130, 255;
	mov.u64 	%rd132, d_sz53p;
	add.s64 	%rd133, %rd132, %rd131;
	ld.const.u8 	%rs350, [%rd133];
	or.b16  	%rs351, %rs350, %rs346;
	st.local.u8 	[%rd1+1], %rs351;
	st.local.u8 	[%rd129], %rs349;
	bra.uni 	$L__BB0_137;
$L__BB0_57:
	ld.local.v2.u8 	{%rs156, %rs157}, [%rd1];
	and.b16  	%rs158, %rs156, 128;
	shl.b16 	%rs159, %rs156, 1;
	shr.u16 	%rs160, %rs158, 7;
	or.b16  	%rs161, %rs159, %rs160;
	and.b16  	%rs162, %rs157, -60;
	and.b16  	%rs163, %rs161, 41;
	or.b16  	%rs164, %rs162, %rs163;
	st.local.v2.u8 	[%rd1], {%rs161, %rs164};
	bra.uni 	$L__BB0_137;
$L__BB0_58:
	ld.local.v2.u8 	{%rs134, %rs135}, [%rd1];
	and.b16  	%rs136, %rs134, 128;
	shl.b16 	%rs137, %rs134, 1;
	and.b16  	%rs138, %rs135, 1;
	or.b16  	%rs139, %rs138, %rs137;
	and.b16  	%rs140, %rs135, -60;
	shr.u16 	%rs141, %rs136, 7;
	or.b16  	%rs142, %rs137, %rs141;
	and.b16  	%rs143, %rs142, 41;
	or.b16  	%rs144, %rs143, %rs140;
	st.local.v2.u8 	[%rd1], {%rs139, %rs144};
	bra.uni 	$L__BB0_137;
$L__BB0_59:
	ld.local.v2.u8 	{%rs123, %rs124}, [%rd1];
	shl.b16 	%rs125, %rs124, 7;
	shr.u16 	%rs126, %rs123, 1;
	and.b16  	%rs127, %rs126, 127;
	or.b16  	%rs128, %rs125, %rs127;
	and.b16  	%rs129, %rs124, -60;
	and.b16  	%rs130, %rs128, 40;
	and.b16  	%rs131, %rs123, 1;
	or.b16  	%rs132, %rs129, %rs131;
	or.b16  	%rs133, %rs132, %rs130;
	st.local.v2.u8 	[%rd1], {%rs128, %rs133};
	bra.uni 	$L__BB0_137;
$L__BB0_60:
	and.b16  	%rs104, %rs7, 255;
	add.s16 	%rs620, %rs104, %rs8;
	and.b16  	%rs105, %rs620, 255;
	setp.ne.s16 	%p29, %rs105, %rs620;
	shr.u16 	%rs106, %rs7, 3;
	and.b16  	%rs107, %rs106, 17;
	shr.u16 	%rs108, %rs620, 1;
	and.b16  	%rs109, %rs108, 68;
	or.b16  	%rs110, %rs109, %rs107;
	st.local.u8 	[%rd1], %rs620;
	selp.u16 	%rs111, 1, 0, %p29;
	and.b16  	%rs112, %rs110, 5;
	cvt.u64.u16 	%rd37, %rs112;
	mov.u64 	%rd38, d_halfcarry_add;
	add.s64 	%rd39, %rd38, %rd37;
	shr.u16 	%rs113, %rs110, 4;
	cvt.u64.u16 	%rd40, %rs113;
	mov.u64 	%rd41, d_overflow_add;
	add.s64 	%rd42, %rd41, %rd40;
	cvt.u64.u16 	%rd43, %rs620;
	and.b64  	%rd44, %rd43, 255;
	mov.u64 	%rd45, d_sz53;
	add.s64 	%rd46, %rd45, %rd44;
	ld.const.u8 	%rs114, [%rd46];
	ld.const.u8 	%rs115, [%rd39];
	ld.const.u8 	%rs116, [%rd42];
	or.b16  	%rs117, %rs114, %rs111;
	or.b16  	%rs118, %rs117, %rs115;
	or.b16  	%rs621, %rs118, %rs116;
$L__BB0_61:
	and.b16  	%rs119, %rs621, 250;
	or.b16  	%rs120, %rs119, %rs9;
	cvt.u64.u16 	%rd47, %rs620;
	and.b64  	%rd48, %rd47, 255;
	mov.u64 	%rd49, d_parity;
	add.s64 	%rd50, %rd49, %rd48;
	ld.const.u8 	%rs121, [%rd50];
	or.b16  	%rs122, %rs120, %rs121;
	st.local.u8 	[%rd1+1], %rs122;
	bra.uni 	$L__BB0_137;
$L__BB0_62:
	ld.local.v2.u8 	{%rs73, %rs74}, [%rd1];
	not.b16 	%rs75, %rs73;
	and.b16  	%rs76, %rs74, -59;
	and.b16  	%rs77, %rs75, 40;
	or.b16  	%rs78, %rs77, %rs76;
	or.b16  	%rs79, %rs78, 18;
	st.local.v2.u8 	[%rd1], {%rs75, %rs79};
	bra.uni 	$L__BB0_137;
$L__BB0_63:
	ld.local.v2.u8 	{%rs60, %rs61}, [%rd1];
	and.b16  	%rs62, %rs61, -60;
	and.b16  	%rs63, %rs60, 40;
	or.b16  	%rs16, %rs63, %rs62;
	and.b16  	%rs64, %rs61, 1;
	setp.eq.b16 	%p21, %rs64, 1;
	not.pred 	%p22, %p21;
	@%p22 bra 	$L__BB0_65;
	or.b16  	%rs65, %rs16, 16;
	st.local.u8 	[%rd1+1], %rs65;
	bra.uni 	$L__BB0_137;
$L__BB0_65:
	or.b16  	%rs66, %rs16, 1;
	st.local.u8 	[%rd1+1], %rs66;
	bra.uni 	$L__BB0_137;
$L__BB0_66:
	ld.local.u8 	%rs43, [%rd1];
	cvt.u32.u16 	%r15, %rs43;
	and.b32  	%r16, %r15, 255;
	neg.s32 	%r17, %r16;
	shr.u16 	%rs44, %rs43, 2;
	and.b16  	%rs45, %rs44, 34;
	cvt.u16.u32 	%rs46, %r17;
	shr.u16 	%rs47, %rs46, 1;
	and.b16  	%rs48, %rs47, 68;
	or.b16  	%rs49, %rs48, %rs45;
	shr.u16 	%rs50, %rs46, 15;
	and.b16  	%rs51, %rs49, 6;
	cvt.u64.u16 	%rd19, %rs51;
	mov.u64 	%rd20, d_halfcarry_sub;
	add.s64 	%rd21, %rd20, %rd19;
	ld.const.u8 	%rs52, [%rd21];
	shr.u16 	%rs53, %rs49, 4;
	cvt.u64.u16 	%rd22, %rs53;
	mov.u64 	%rd23, d_overflow_sub;
	add.s64 	%rd24, %rd23, %rd22;
	ld.const.u8 	%rs54, [%rd24];
	and.b32  	%r18, %r17, 255;
	cvt.u64.u32 	%rd25, %r18;
	mov.u64 	%rd26, d_sz53;
	add.s64 	%rd27, %rd26, %rd25;
	ld.const.u8 	%rs55, [%rd27];
	or.b16  	%rs56, %rs52, %rs50;
	or.b16  	%rs57, %rs56, %rs54;
	or.b16  	%rs58, %rs57, %rs55;
	or.b16  	%rs59, %rs58, 2;
	st.local.v2.u8 	[%rd1], {%rs46, %rs59};
	bra.uni 	$L__BB0_137;
$L__BB0_67:
	setp.eq.s32 	%p79, %r124, 2;
	@%p79 bra 	$L__BB0_68;
	bra.uni 	$L__BB0_137;
$L__BB0_68:
	cvt.u64.u16 	%rd120, %rs17;
	and.b64  	%rd121, %rd120, 255;
	add.s64 	%rd122, %rd1, %rd121;
	ld.local.u8 	%rs337, [%rd122];
	shl.b16 	%rs338, %rs337, 1;
	ld.local.u8 	%rs339, [%rd1+1];
	and.b16  	%rs340, %rs339, 1;
	or.b16  	%rs341, %rs340, %rs338;
	shr.u16 	%rs342, %rs337, 7;
	cvt.u64.u16 	%rd123, %rs341;
	and.b64  	%rd124, %rd123, 255;
	mov.u64 	%rd125, d_sz53p;
	add.s64 	%rd126, %rd125, %rd124;
	ld.const.u8 	%rs343, [%rd126];
	or.b16  	%rs344, %rs343, %rs342;
	st.local.u8 	[%rd1+1], %rs344;
	st.local.u8 	[%rd122], %rs341;
	bra.uni 	$L__BB0_137;
$L__BB0_69:
	setp.gt.s32 	%p72, %r124, 4;
	@%p72 bra 	$L__BB0_73;
	setp.eq.s32 	%p75, %r124, 3;
	@%p75 bra 	$L__BB0_77;
	setp.eq.s32 	%p76, %r124, 4;
	@%p76 bra 	$L__BB0_72;
	bra.uni 	$L__BB0_137;
$L__BB0_72:
	cvt.u64.u16 	%rd106, %rs17;
	and.b64  	%rd107, %rd106, 255;
	add.s64 	%rd108, %rd1, %rd107;
	ld.local.u8 	%rs324, [%rd108];
	shr.u16 	%rs325, %rs324, 7;
	shl.b16 	%rs326, %rs324, 1;
	cvt.u64.u16 	%rd109, %rs326;
	and.b64  	%rd110, %rd109, 254;
	mov.u64 	%rd111, d_sz53p;
	add.s64 	%rd112, %rd111, %rd110;
	ld.const.u8 	%rs327, [%rd112];
	or.b16  	%rs328, %rs327, %rs325;
	st.local.u8 	[%rd1+1], %rs328;
	st.local.u8 	[%rd108], %rs326;
	bra.uni 	$L__BB0_137;
$L__BB0_73:
	setp.eq.s32 	%p73, %r124, 5;
	@%p73 bra 	$L__BB0_78;
	setp.eq.s32 	%p74, %r124, 6;
	@%p74 bra 	$L__BB0_75;
	bra.uni 	$L__BB0_137;
$L__BB0_75:
	cvt.u64.u16 	%rd94, %rs17;
	and.b64  	%rd95, %rd94, 255;
	add.s64 	%rd96, %rd1, %rd95;
	ld.local.u8 	%rs312, [%rd96];
	and.b16  	%rs313, %rs312, 1;
	shr.u16 	%rs314, %rs312, 1;
	cvt.u64.u16 	%rd97, %rs314;
	mov.u64 	%rd98, d_sz53p;
	add.s64 	%rd99, %rd98, %rd97;
	ld.const.u8 	%rs315, [%rd99];
	or.b16  	%rs316, %rs315, %rs313;
	st.local.u8 	[%rd1+1], %rs316;
	st.local.u8 	[%rd96], %rs314;
	bra.uni 	$L__BB0_137;
$L__BB0_76:
	cvt.u64.u16 	%rd134, %rs17;
	and.b64  	%rd135, %rd134, 255;
	add.s64 	%rd136, %rd1, %rd135;
	ld.local.u8 	%rs352, [%rd136];
	shr.u16 	%rs353, %rs352, 7;
	shl.b16 	%rs354, %rs352, 1;
	or.b16  	%rs355, %rs354, %rs353;
	and.b16  	%rs356, %rs355, 1;
	cvt.u64.u16 	%rd137, %rs355;
	and.b64  	%rd138, %rd137, 255;
	mov.u64 	%rd139, d_sz53p;
	add.s64 	%rd140, %rd139, %rd138;
	ld.const.u8 	%rs357, [%rd140];
	or.b16  	%rs358, %rs356, %rs357;
	st.local.u8 	[%rd1+1], %rs358;
	st.local.u8 	[%rd136], %rs355;
	bra.uni 	$L__BB0_137;
$L__BB0_77:
	cvt.u64.u16 	%rd113, %rs17;
	and.b64  	%rd114, %rd113, 255;
	add.s64 	%rd115, %rd1, %rd114;
	ld.local.u8 	%rs329, [%rd115];
	ld.local.u8 	%rs330, [%rd1+1];
	shr.u16 	%rs331, %rs329, 1;
	shl.b16 	%rs332, %rs330, 7;
	or.b16  	%rs333, %rs332, %rs331;
	and.b16  	%rs334, %rs329, 1;
	cvt.u64.u16 	%rd116, %rs333;
	and.b64  	%rd117, %rd116, 255;
	mov.u64 	%rd118, d_sz53p;
	add.s64 	%rd119, %rd118, %rd117;
	ld.const.u8 	%rs335, [%rd119];
	or.b16  	%rs336, %rs335, %rs334;
	st.local.u8 	[%rd1+1], %rs336;
	st.local.u8 	[%rd115], %rs333;
	bra.uni 	$L__BB0_137;
$L__BB0_78:
	cvt.u64.u16 	%rd100, %rs17;
	and.b64  	%rd101, %rd100, 255;
	add.s64 	%rd102, %rd1, %rd101;
	ld.local.u8 	%rs317, [%rd102];
	and.b16  	%rs318, %rs317, 1;
	and.b16  	%rs319, %rs317, 128;
	shr.u16 	%rs320, %rs317, 1;
	or.b16  	%rs321, %rs319, %rs320;
	cvt.u64.u16 	%rd103, %rs321;
	mov.u64 	%rd104, d_sz53p;
	add.s64 	%rd105, %rd104, %rd103;
	ld.const.u8 	%rs322, [%rd105];
	or.b16  	%rs323, %rs318, %rs322;
	st.local.u8 	[%rd1+1], %rs323;
	st.local.u8 	[%rd102], %rs321;
	bra.uni 	$L__BB0_137;
$L__BB0_79:
	setp.ne.s16 	%p31, %rs1, 193;
	@%p31 bra 	$L__BB0_81;
	ld.local.u8 	%rs306, [%rd1];
	shr.u16 	%rs307, %rs306, 7;
	shl.b16 	%rs308, %rs306, 1;
	or.b16  	%rs309, %rs308, 1;
	cvt.u64.u16 	%rd87, %rs308;
	and.b64  	%rd88, %rd87, 254;
	mov.u64 	%rd89, d_sz53p;
	add.s64 	%rd90, %rd89, %rd88;
	ld.const.u8 	%rs310, [%rd90+1];
	or.b16  	%rs311, %rs310, %rs307;
	st.local.v2.u8 	[%rd1], {%rs309, %rs311};
	bra.uni 	$L__BB0_137;
$L__BB0_81:
	add.s16 	%rs166, %rs1, -194;
	setp.gt.u16 	%p32, %rs166, 5;
	@%p32 bra 	$L__BB0_83;
	and.b32  	%r123, %r4, 65535;
	cvt.u64.u32 	%rd78, %r123;
	mov.u64 	%rd79, CB_REG;
	add.s64 	%rd80, %rd79, %rd78;
	ld.const.u8 	%rd81, [%rd80+-193];
	add.s64 	%rd82, %rd1, %rd81;
	ld.local.u8 	%rs300, [%rd82];
	shr.u16 	%rs301, %rs300, 7;
	shl.b16 	%rs302, %rs300, 1;
	or.b16  	%rs303, %rs302, 1;
	cvt.u64.u16 	%rd83, %rs302;
	and.b64  	%rd84, %rd83, 254;
	mov.u64 	%rd85, d_sz53p;
	add.s64 	%rd86, %rd85, %rd84;
	ld.const.u8 	%rs304, [%rd86+1];
	or.b16  	%rs305, %rs304, %rs301;
	st.local.u8 	[%rd1+1], %rs305;
	st.local.u8 	[%rd82], %rs303;
	bra.uni 	$L__BB0_137;
$L__BB0_83:
	add.s16 	%rs167, %rs1, -200;
	setp.gt.u16 	%p33, %rs167, 55;
	@%p33 bra 	$L__BB0_86;
	and.b32  	%r110, %r4, 65535;
	add.s32 	%r111, %r110, -200;
	mul.hi.s32 	%r112, %r111, -1840700269;
	add.s32 	%r113, %r112, %r111;
	shr.u32 	%r114, %r113, 31;
	shr.s32 	%r115, %r113, 2;
	add.s32 	%r116, %r115, %r114;
	mul.lo.s32 	%r117, %r116, 7;
	sub.s32 	%r118, %r111, %r117;
	cvt.s64.s32 	%rd73, %r118;
	mov.u64 	%rd74, CB_REG;
	add.s64 	%rd75, %rd74, %rd73;
	ld.const.u8 	%rd76, [%rd75];
	add.s64 	%rd77, %rd1, %rd76;
	ld.local.u8 	%rs292, [%rd77];
	ld.local.u8 	%rs293, [%rd1+1];
	and.b16  	%rs294, %rs293, 1;
	and.b16  	%rs295, %rs292, 40;
	or.b16  	%rs296, %rs295, %rs294;
	cvt.u32.u16 	%r119, %rs292;
	shr.u32 	%r120, %r119, %r116;
	and.b32  	%r121, %r120, 1;
	setp.eq.b32 	%p67, %r121, 1;
	selp.b16 	%rs297, 16, 84, %p67;
	or.b16  	%rs18, %rs296, %rs297;
	st.local.u8 	[%rd1+1], %rs18;
	add.s32 	%r122, %r110, -249;
	setp.gt.u32 	%p68, %r122, 6;
	and.b16  	%rs298, %rs292, 128;
	setp.eq.s16 	%p69, %rs298, 0;
	or.pred  	%p70, %p68, %p69;
	@%p70 bra 	$L__BB0_137;
	or.b16  	%rs299, %rs18, 128;
	st.local.u8 	[%rd1+1], %rs299;
	bra.uni 	$L__BB0_137;
$L__BB0_86:
	add.s16 	%rs168, %rs1, -256;
	setp.gt.u16 	%p34, %rs168, 55;
	@%p34 bra 	$L__BB0_88;
	and.b32  	%r99, %r4, 65535;
	add.s32 	%r100, %r99, -256;
	mul.hi.u32 	%r101, %r100, 613566757;
	sub.s32 	%r102, %r100, %r101;
	shr.u32 	%r103, %r102, 1;
	add.s32 	%r104, %r103, %r101;
	shr.u32 	%r105, %r104, 2;
	mov.b32 	%r106, 1;
	shl.b32 	%r107, %r106, %r105;
	mul.lo.s32 	%r108, %r105, 7;
	sub.s32 	%r109, %r100, %r108;
	cvt.u64.u32 	%rd68, %r109;
	mov.u64 	%rd69, CB_REG;
	add.s64 	%rd70, %rd69, %rd68;
	ld.const.u8 	%rd71, [%rd70];
	add.s64 	%rd72, %rd1, %rd71;
	ld.local.u8 	%rs288, [%rd72];
	cvt.u16.u32 	%rs289, %r107;
	not.b16 	%rs290, %rs289;
	and.b16  	%rs291, %rs288, %rs290;
	st.local.u8 	[%rd72], %rs291;
	bra.uni 	$L__BB0_137;
$L__BB0_88:
	add.s16 	%rs169, %rs1, -312;
	setp.gt.u16 	%p35, %rs169, 55;
	@%p35 bra 	$L__BB0_90;
	and.b32  	%r88, %r4, 65535;
	add.s32 	%r89, %r88, -312;
	mul.hi.s32 	%r90, %r89, -1840700269;
	add.s32 	%r91, %r90, %r89;
	shr.u32 	%r92, %r91, 31;
	shr.s32 	%r93, %r91, 2;
	add.s32 	%r94, %r93, %r92;
	mov.b32 	%r95, 1;
	shl.b32 	%r96, %r95, %r94;
	mul.lo.s32 	%r97, %r94, 7;
	sub.s32 	%r98, %r89, %r97;
	cvt.s64.s32 	%rd63, %r98;
	mov.u64 	%rd64, CB_REG;
	add.s64 	%rd65, %rd64, %rd63;
	ld.const.u8 	%rd66, [%rd65];
	add.s64 	%rd67, %rd1, %rd66;
	ld.local.u8 	%rs285, [%rd67];
	cvt.u16.u32 	%rs286, %r96;
	or.b16  	%rs287, %rs285, %rs286;
	st.local.u8 	[%rd67], %rs287;
	bra.uni 	$L__BB0_137;
$L__BB0_90:
	and.b16  	%rs170, %rs1, -8;
	setp.ne.s16 	%p36, %rs170, 368;
	@%p36 bra 	$L__BB0_98;
	and.b32  	%r69, %r4, 3;
	setp.gt.s32 	%p60, %r69, 1;
	@%p60 bra 	$L__BB0_96;
	setp.eq.s32 	%p62, %r69, 0;
	@%p62 bra 	$L__BB0_93;
	bra.uni 	$L__BB0_94;
$L__BB0_93:
	setp.gt.u16 	%p66, %rs1, 371;
	ld.local.v2.u8 	{%rs281, %rs282}, [%rd1+2];
	mul.wide.u16 	%r82, %rs281, 256;
	cvt.u32.u16 	%r83, %rs282;
	or.b32  	%r84, %r82, %r83;
	selp.b32 	%r85, 65535, 1, %p66;
	add.s32 	%r86, %r84, %r85;
	shr.u32 	%r87, %r86, 8;
	cvt.u16.u32 	%rs283, %r87;
	cvt.u16.u32 	%rs284, %r86;
	st.local.v2.u8 	[%rd1+2], {%rs283, %rs284};
	bra.uni 	$L__BB0_137;
$L__BB0_94:
	setp.gt.u16 	%p65, %rs1, 371;
	ld.local.v2.u8 	{%rs277, %rs278}, [%rd1+4];
	mul.wide.u16 	%r76, %rs277, 256;
	cvt.u32.u16 	%r77, %rs278;
	or.b32  	%r78, %r76, %r77;
	selp.b32 	%r79, 65535, 1, %p65;
	add.s32 	%r80, %r78, %r79;
	shr.u32 	%r81, %r80, 8;
	cvt.u16.u32 	%rs279, %r81;
	cvt.u16.u32 	%rs280, %r80;
	st.local.v2.u8 	[%rd1+4], {%rs279, %rs280};
	bra.uni 	$L__BB0_137;
$L__BB0_95:
	setp.gt.u16 	%p64, %rs1, 371;
	ld.local.v2.u8 	{%rs273, %rs274}, [%rd1+6];
	mul.wide.u16 	%r70, %rs273, 256;
	cvt.u32.u16 	%r71, %rs274;
	or.b32  	%r72, %r70, %r71;
	selp.b32 	%r73, 65535, 1, %p64;
	add.s32 	%r74, %r72, %r73;
	shr.u32 	%r75, %r74, 8;
	cvt.u16.u32 	%rs275, %r75;
	cvt.u16.u32 	%rs276, %r74;
	st.local.v2.u8 	[%rd1+6], {%rs275, %rs276};
	bra.uni 	$L__BB0_137;
$L__BB0_96:
	setp.eq.s32 	%p61, %r69, 2;
	@%p61 bra 	$L__BB0_95;
	setp.gt.u16 	%p63, %rs1, 371;
	ld.local.u16 	%rs270, [%rd1+8];
	selp.b16 	%rs271, -1, 1, %p63;
	add.s16 	%rs272, %rs270, %rs271;
	st.local.u16 	[%rd1+8], %rs272;
	bra.uni 	$L__BB0_137;
$L__BB0_98:
	and.b16  	%rs171, %rs1, -4;
	setp.ne.s16 	%p37, %rs171, 376;
	@%p37 bra 	$L__BB0_107;
	setp.gt.s16 	%p55, %rs1, 377;
	@%p55 bra 	$L__BB0_104;
	setp.eq.s16 	%p57, %rs1, 376;
	@%p57 bra 	$L__BB0_101;
	bra.uni 	$L__BB0_102;
$L__BB0_101:
	ld.local.v2.u8 	{%rs251, %rs252}, [%rd1+2];
	shl.b16 	%rs253, %rs251, 8;
	or.b16  	%rs622, %rs253, %rs252;
	bra.uni 	$L__BB0_106;
$L__BB0_102:
	ld.local.v2.u8 	{%rs248, %rs249}, [%rd1+4];
	shl.b16 	%rs250, %rs248, 8;
	or.b16  	%rs622, %rs250, %rs249;
	bra.uni 	$L__BB0_106;
$L__BB0_103:
	ld.local.v2.u8 	{%rs245, %rs246}, [%rd1+6];
	shl.b16 	%rs247, %rs245, 8;
	or.b16  	%rs622, %rs247, %rs246;
	bra.uni 	$L__BB0_106;
$L__BB0_104:
	setp.eq.s16 	%p56, %rs1, 378;
	@%p56 bra 	$L__BB0_103;
	ld.local.u16 	%rs622, [%rd1+8];
$L__BB0_106:
	ld.local.v2.u8 	{%rs254, %rs255}, [%rd1+6];
	mul.wide.u16 	%r63, %rs254, 256;
	cvt.u32.u16 	%r64, %rs255;
	or.b32  	%r65, %r63, %r64;
	cvt.u32.u16 	%r66, %rs622;
	add.s32 	%r67, %r65, %r66;
	and.b16  	%rs256, %rs622, 4095;
	cvt.u16.u32 	%rs257, %r65;
	and.b16  	%rs258, %rs257, 4095;
	add.s16 	%rs259, %rs258, %rs256;
	ld.local.u8 	%rs260, [%rd1+1];
	and.b16  	%rs261, %rs260, 196;
	setp.lt.u16 	%p58, %rs259, 4096;
	selp.b16 	%rs262, 0, 16, %p58;
	setp.gt.u32 	%p59, %r67, 65535;
	selp.u16 	%rs263, 1, 0, %p59;
	shr.u32 	%r68, %r67, 8;
	cvt.u16.u32 	%rs264, %r68;
	and.b16  	%rs265, %rs264, 40;
	or.b16  	%rs266, %rs261, %rs263;
	or.b16  	%rs267, %rs266, %rs265;
	or.b16  	%rs268, %rs267, %rs262;
	st.local.u8 	[%rd1+1], %rs268;
	cvt.u16.u32 	%rs269, %r67;
	st.local.v2.u8 	[%rd1+6], {%rs264, %rs269};
	bra.uni 	$L__BB0_137;
$L__BB0_107:
	setp.eq.s16 	%p38, %rs1, 381;
	@%p38 bra 	$L__BB0_110;
	setp.ne.s16 	%p39, %rs1, 380;
	@%p39 bra 	$L__BB0_111;
	ld.local.v2.u8 	{%rs176, %rs177}, [%rd1+4];
	ld.local.v2.u8 	{%rs178, %rs179}, [%rd1+6];
	st.local.v2.u8 	[%rd1+4], {%rs178, %rs179};
	st.local.v2.u8 	[%rd1+6], {%rs176, %rs177};
	bra.uni 	$L__BB0_137;
$L__BB0_110:
	ld.local.v2.u8 	{%rs172, %rs173}, [%rd1+6];
	shl.b16 	%rs174, %rs172, 8;
	or.b16  	%rs175, %rs174, %rs173;
	st.local.u16 	[%rd1+8], %rs175;
	bra.uni 	$L__BB0_137;
$L__BB0_111:
	add.s16 	%rs180, %rs1, -382;
	setp.gt.u16 	%p40, %rs180, 3;
	@%p40 bra 	$L__BB0_119;
	setp.gt.s16 	%p52, %rs1, 383;
	@%p52 bra 	$L__BB0_117;
	setp.eq.s16 	%p54, %rs1, 382;
	@%p54 bra 	$L__BB0_114;
	bra.uni 	$L__BB0_115;
$L__BB0_114:
	shr.u32 	%r62, %r4, 24;
	cvt.u16.u32 	%rs243, %r62;
	cvt.u16.u32 	%rs244, %r5;
	st.local.v2.u8 	[%rd1+2], {%rs243, %rs244};
	bra.uni 	$L__BB0_137;
$L__BB0_115:
	shr.u32 	%r61, %r4, 24;
	cvt.u16.u32 	%rs241, %r61;
	cvt.u16.u32 	%rs242, %r5;
	st.local.v2.u8 	[%rd1+4], {%rs241, %rs242};
	bra.uni 	$L__BB0_137;
$L__BB0_116:
	shr.u32 	%r60, %r4, 24;
	cvt.u16.u32 	%rs239, %r60;
	cvt.u16.u32 	%rs240, %r5;
	st.local.v2.u8 	[%rd1+6], {%rs239, %rs240};
	bra.uni 	$L__BB0_137;
$L__BB0_117:
	setp.eq.s16 	%p53, %rs1, 384;
	@%p53 bra 	$L__BB0_116;
	st.local.u16 	[%rd1+8], %r5;
	bra.uni 	$L__BB0_137;
$L__BB0_119:
	add.s16 	%rs181, %rs1, -386;
	setp.gt.u16 	%p41, %rs181, 3;
	@%p41 bra 	$L__BB0_128;
	setp.gt.s16 	%p47, %rs1, 387;
	@%p47 bra 	$L__BB0_125;
	setp.eq.s16 	%p49, %rs1, 386;
	@%p49 bra 	$L__BB0_122;
	bra.uni 	$L__BB0_123;
$L__BB0_122:
	ld.local.v2.u8 	{%rs218, %rs219}, [%rd1+2];
	shl.b16 	%rs220, %rs218, 8;
	or.b16  	%rs623, %rs220, %rs219;
	bra.uni 	$L__BB0_127;
$L__BB0_123:
	ld.local.v2.u8 	{%rs215, %rs216}, [%rd1+4];
	shl.b16 	%rs217, %rs215, 8;
	or.b16  	%rs623, %rs217, %rs216;
	bra.uni 	$L__BB0_127;
$L__BB0_124:
	ld.local.v2.u8 	{%rs212, %rs213}, [%rd1+6];
	shl.b16 	%rs214, %rs212, 8;
	or.b16  	%rs623, %rs214, %rs213;
	bra.uni 	$L__BB0_127;
$L__BB0_125:
	setp.eq.s16 	%p48, %rs1, 388;
	@%p48 bra 	$L__BB0_124;
	ld.local.u16 	%rs623, [%rd1+8];
$L__BB0_127:
	ld.local.v2.u8 	{%rs221, %rs222}, [%rd1+6];
	shr.u16 	%rs223, %rs221, 3;
	mul.wide.u16 	%r42, %rs221, 256;
	cvt.u32.u16 	%r43, %rs222;
	or.b32  	%r44, %r42, %r43;
	ld.local.u8 	%r45, [%rd1+1];
	and.b32  	%r46, %r45, 1;
	cvt.u32.u16 	%r47, %rs623;
	add.s32 	%r48, %r44, %r47;
	add.s32 	%r49, %r48, %r46;
	cvt.u32.u16 	%r50, %rs223;
	and.b32  	%r51, %r50, 17;
	shr.u16 	%rs224, %rs623, 10;
	and.b16  	%rs225, %rs224, 34;
	cvt.u32.u16 	%r52, %rs225;
	or.b32  	%r53, %r51, %r52;
	shr.u32 	%r54, %r49, 9;
	and.b32  	%r55, %r54, 68;
	or.b32  	%r56, %r53, %r55;
	shr.u32 	%r57, %r49, 8;
	cvt.u16.u32 	%rs226, %r57;
	cvt.u16.u32 	%rs227, %r49;
	st.local.v2.u8 	[%rd1+6], {%rs226, %rs227};
	setp.gt.u32 	%p50, %r49, 65535;
	selp.u16 	%rs228, 1, 0, %p50;
	shr.u32 	%r58, %r56, 4;
	cvt.u64.u32 	%rd57, %r58;
	mov.u64 	%rd58, d_overflow_add;
	add.s64 	%rd59, %rd58, %rd57;
	ld.const.u8 	%rs229, [%rd59];
	or.b16  	%rs230, %rs229, %rs228;
	and.b16  	%rs231, %rs226, 168;
	or.b16  	%rs232, %rs230, %rs231;
	and.b32  	%r59, %r56, 7;
	cvt.u64.u32 	%rd60, %r59;
	mov.u64 	%rd61, d_halfcarry_add;
	add.s64 	%rd62, %rd61, %rd60;
	ld.const.u8 	%rs233, [%rd62];
	or.b16  	%rs234, %rs232, %rs233;
	or.b16  	%rs235, %rs227, %rs226;
	and.b16  	%rs236, %rs235, 255;
	setp.eq.s16 	%p51, %rs236, 0;
	selp.b16 	%rs237, 64, 0, %p51;
	or.b16  	%rs238, %rs234, %rs237;
	st.local.u8 	[%rd1+1], %rs238;
	bra.uni 	$L__BB0_137;
$L__BB0_128:
	add.s16 	%rs182, %rs1, -390;
	setp.gt.u16 	%p42, %rs182, 3;
	@%p42 bra 	$L__BB0_137;
	setp.gt.s16 	%p43, %rs1, 391;
	@%p43 bra 	$L__BB0_134;
	setp.eq.s16 	%p45, %rs1, 390;
	@%p45 bra 	$L__BB0_131;
	bra.uni 	$L__BB0_132;
$L__BB0_131:
	ld.local.v2.u8 	{%rs189, %rs190}, [%rd1+2];
	shl.b16 	%rs191, %rs189, 8;
	or.b16  	%rs624, %rs191, %rs190;
	bra.uni 	$L__BB0_136;
$L__BB0_132:
	ld.local.v2.u8 	{%rs186, %rs187}, [%rd1+4];
	shl.b16 	%rs188, %rs186, 8;
	or.b16  	%rs624, %rs188, %rs187;
	bra.uni 	$L__BB0_136;
$L__BB0_133:
	ld.local.v2.u8 	{%rs183, %rs184}, [%rd1+6];
	shl.b16 	%rs185, %rs183, 8;
	or.b16  	%rs624, %rs185, %rs184;
	bra.uni 	$L__BB0_136;
$L__BB0_134:
	setp.eq.s16 	%p44, %rs1, 392;
	@%p44 bra 	$L__BB0_133;
	ld.local.u16 	%rs624, [%rd1+8];
$L__BB0_136:
	ld.local.v2.u8 	{%rs192, %rs193}, [%rd1+6];
	shr.u16 	%rs194, %rs192, 3;
	mul.wide.u16 	%r24, %rs192, 256;
	cvt.u32.u16 	%r25, %rs193;
	or.b32  	%r26, %r24, %r25;
	ld.local.u8 	%r27, [%rd1+1];
	and.b32  	%r28, %r27, 1;
	cvt.u32.u16 	%r29, %rs624;
	add.s32 	%r30, %r29, %r28;
	sub.s32 	%r31, %r26, %r30;
	cvt.u32.u16 	%r32, %rs194;
	and.b32  	%r33, %r32, 17;
	shr.u16 	%rs195, %rs624, 10;
	and.b16  	%rs196, %rs195, 34;
	cvt.u32.u16 	%r34, %rs196;
	or.b32  	%r35, %r33, %r34;
	shr.u32 	%r36, %r31, 9;
	and.b32  	%r37, %r36, 68;
	or.b32  	%r38, %r35, %r37;
	shr.u32 	%r39, %r31, 8;
	cvt.u16.u32 	%rs197, %r39;
	cvt.u16.u32 	%rs198, %r31;
	st.local.v2.u8 	[%rd1+6], {%rs197, %rs198};
	{ .reg .b16 tmp; mov.b32 {tmp, %rs199}, %r31; }
	and.b16  	%rs200, %rs199, 1;
	shr.u32 	%r40, %r38, 4;
	cvt.u64.u32 	%rd51, %r40;
	mov.u64 	%rd52, d_overflow_sub;
	add.s64 	%rd53, %rd52, %rd51;
	ld.const.u8 	%rs201, [%rd53];
	and.b16  	%rs202, %rs197, 168;
	and.b32  	%r41, %r38, 7;
	cvt.u64.u32 	%rd54, %r41;
	mov.u64 	%rd55, d_halfcarry_sub;
	add.s64 	%rd56, %rd55, %rd54;
	ld.const.u8 	%rs203, [%rd56];
	or.b16  	%rs204, %rs198, %rs197;
	and.b16  	%rs205, %rs204, 255;
	setp.eq.s16 	%p46, %rs205, 0;
	selp.b16 	%rs206, 64, 0, %p46;
	or.b16  	%rs207, %rs201, %rs202;
	or.b16  	%rs208, %rs207, %rs203;
	or.b16  	%rs209, %rs208, %rs200;
	or.b16  	%rs210, %rs209, %rs206;
	or.b16  	%rs211, %rs210, 2;
	st.local.u8 	[%rd1+1], %rs211;
$L__BB0_137:
	add.s32 	%r165, %r165, 1;
	setp.ne.s32 	%p100, %r165, %r8;
	@%p100 bra 	$L__BB0_4;
	mul.lo.s32 	%r163, %r164, 10;
	ld.local.v2.u8 	{%rs529, %rs530}, [%rd1];
	cvt.u64.u32 	%rd234, %r163;
	add.s64 	%rd235, %rd3, %rd234;
	st.global.u8 	[%rd235], %rs529;
	st.global.u8 	[%rd235+1], %rs530;
	ld.local.v2.u8 	{%rs531, %rs532}, [%rd1+2];
	st.global.u8 	[%rd235+2], %rs531;
	st.global.u8 	[%rd235+3], %rs532;
	ld.local.v2.u8 	{%rs533, %rs534}, [%rd1+4];
	st.global.u8 	[%rd235+4], %rs533;
	st.global.u8 	[%rd235+5], %rs534;
	ld.local.v2.u8 	{%rs535, %rs536}, [%rd1+6];
	st.global.u8 	[%rd235+6], %rs535;
	st.global.u8 	[%rd235+7], %rs536;
	ld.local.u16 	%rs537, [%rd1+8];
	shr.u16 	%rs538, %rs537, 8;
	st.global.u8 	[%rd235+8], %rs538;
	st.global.u8 	[%rd235+9], %rs537;
	add.s32 	%r164, %r164, 1;
	setp.ne.s32 	%p101, %r164, 8;
	@%p101 bra 	$L__BB0_3;
$L__BB0_139:
	ret;
$L__BB0_140:
	ld.const.v2.u8 	{%rs539, %rs540}, [d_test_vectors];
	ld.const.v2.u8 	{%rs541, %rs542}, [d_test_vectors+2];
	ld.const.v2.u8 	{%rs543, %rs544}, [d_test_vectors+4];
	ld.const.v2.u8 	{%rs545, %rs546}, [d_test_vectors+6];
	ld.const.u16 	%rs547, [d_test_vectors+8];
	st.global.u8 	[%rd3], %rs539;
	st.global.u8 	[%rd3+1], %rs540;
	st.global.u8 	[%rd3+2], %rs541;
	st.global.u8 	[%rd3+3], %rs542;
	st.global.u8 	[%rd3+4], %rs543;
	st.global.u8 	[%rd3+5], %rs544;
	st.global.u8 	[%rd3+6], %rs545;
	st.global.u8 	[%rd3+7], %rs546;
	shr.u16 	%rs548, %rs547, 8;
	st.global.u8 	[%rd3+8], %rs548;
	st.global.u8 	[%rd3+9], %rs547;
	ld.const.v2.u8 	{%rs549, %rs550}, [d_test_vectors+10];
	ld.const.v2.u8 	{%rs551, %rs552}, [d_test_vectors+12];
	ld.const.v2.u8 	{%rs553, %rs554}, [d_test_vectors+14];
	ld.const.v2.u8 	{%rs555, %rs556}, [d_test_vectors+16];
	ld.const.u16 	%rs557, [d_test_vectors+18];
	st.global.u8 	[%rd3+10], %rs549;
	st.global.u8 	[%rd3+11], %rs550;
	st.global.u8 	[%rd3+12], %rs551;
	st.global.u8 	[%rd3+13], %rs552;
	st.global.u8 	[%rd3+14], %rs553;
	st.global.u8 	[%rd3+15], %rs554;
	st.global.u8 	[%rd3+16], %rs555;
	st.global.u8 	[%rd3+17], %rs556;
	shr.u16 	%rs558, %rs557, 8;
	st.global.u8 	[%rd3+18], %rs558;
	st.global.u8 	[%rd3+19], %rs557;
	ld.const.v2.u8 	{%rs559, %rs560}, [d_test_vectors+20];
	ld.const.v2.u8 	{%rs561, %rs562}, [d_test_vectors+22];
	ld.const.v2.u8 	{%rs563, %rs564}, [d_test_vectors+24];
	ld.const.v2.u8 	{%rs565, %rs566}, [d_test_vectors+26];
	ld.const.u16 	%rs567, [d_test_vectors+28];
	st.global.u8 	[%rd3+20], %rs559;
	st.global.u8 	[%rd3+21], %rs560;
	st.global.u8 	[%rd3+22], %rs561;
	st.global.u8 	[%rd3+23], %rs562;
	st.global.u8 	[%rd3+24], %rs563;
	st.global.u8 	[%rd3+25], %rs564;
	st.global.u8 	[%rd3+26], %rs565;
	st.global.u8 	[%rd3+27], %rs566;
	shr.u16 	%rs568, %rs567, 8;
	st.global.u8 	[%rd3+28], %rs568;
	st.global.u8 	[%rd3+29], %rs567;
	ld.const.v2.u8 	{%rs569, %rs570}, [d_test_vectors+30];
	ld.const.v2.u8 	{%rs571, %rs572}, [d_test_vectors+32];
	ld.const.v2.u8 	{%rs573, %rs574}, [d_test_vectors+34];
	ld.const.v2.u8 	{%rs575, %rs576}, [d_test_vectors+36];
	ld.const.u16 	%rs577, [d_test_vectors+38];
	st.global.u8 	[%rd3+30], %rs569;
	st.global.u8 	[%rd3+31], %rs570;
	st.global.u8 	[%rd3+32], %rs571;
	st.global.u8 	[%rd3+33], %rs572;
	st.global.u8 	[%rd3+34], %rs573;
	st.global.u8 	[%rd3+35], %rs574;
	st.global.u8 	[%rd3+36], %rs575;
	st.global.u8 	[%rd3+37], %rs576;
	shr.u16 	%rs578, %rs577, 8;
	st.global.u8 	[%rd3+38], %rs578;
	st.global.u8 	[%rd3+39], %rs577;
	ld.const.v2.u8 	{%rs579, %rs580}, [d_test_vectors+40];
	ld.const.v2.u8 	{%rs581, %rs582}, [d_test_vectors+42];
	ld.const.v2.u8 	{%rs583, %rs584}, [d_test_vectors+44];
	ld.const.v2.u8 	{%rs585, %rs586}, [d_test_vectors+46];
	ld.const.u16 	%rs587, [d_test_vectors+48];
	st.global.u8 	[%rd3+40], %rs579;
	st.global.u8 	[%rd3+41], %rs580;
	st.global.u8 	[%rd3+42], %rs581;
	st.global.u8 	[%rd3+43], %rs582;
	st.global.u8 	[%rd3+44], %rs583;
	st.global.u8 	[%rd3+45], %rs584;
	st.global.u8 	[%rd3+46], %rs585;
	st.global.u8 	[%rd3+47], %rs586;
	shr.u16 	%rs588, %rs587, 8;
	st.global.u8 	[%rd3+48], %rs588;
	st.global.u8 	[%rd3+49], %rs587;
	ld.const.v2.u8 	{%rs589, %rs590}, [d_test_vectors+50];
	ld.const.v2.u8 	{%rs591, %rs592}, [d_test_vectors+52];
	ld.const.v2.u8 	{%rs593, %rs594}, [d_test_vectors+54];
	ld.const.v2.u8 	{%rs595, %rs596}, [d_test_vectors+56];
	ld.const.u16 	%rs597, [d_test_vectors+58];
	st.global.u8 	[%rd3+50], %rs589;
	st.global.u8 	[%rd3+51], %rs590;
	st.global.u8 	[%rd3+52], %rs591;
	st.global.u8 	[%rd3+53], %rs592;
	st.global.u8 	[%rd3+54], %rs593;
	st.global.u8 	[%rd3+55], %rs594;
	st.global.u8 	[%rd3+56], %rs595;
	st.global.u8 	[%rd3+57], %rs596;
	shr.u16 	%rs598, %rs597, 8;
	st.global.u8 	[%rd3+58], %rs598;
	st.global.u8 	[%rd3+59], %rs597;
	ld.const.v2.u8 	{%rs599, %rs600}, [d_test_vectors+60];
	ld.const.v2.u8 	{%rs601, %rs602}, [d_test_vectors+62];
	ld.const.v2.u8 	{%rs603, %rs604}, [d_test_vectors+64];
	ld.const.v2.u8 	{%rs605, %rs606}, [d_test_vectors+66];
	ld.const.u16 	%rs607, [d_test_vectors+68];
	st.global.u8 	[%rd3+60], %rs599;
	st.global.u8 	[%rd3+61], %rs600;
	st.global.u8 	[%rd3+62], %rs601;
	st.global.u8 	[%rd3+63], %rs602;
	st.global.u8 	[%rd3+64], %rs603;
	st.global.u8 	[%rd3+65], %rs604;
	st.global.u8 	[%rd3+66], %rs605;
	st.global.u8 	[%rd3+67], %rs606;
	shr.u16 	%rs608, %rs607, 8;
	st.global.u8 	[%rd3+68], %rs608;
	st.global.u8 	[%rd3+69], %rs607;
	ld.const.v2.u8 	{%rs609, %rs610}, [d_test_vectors+70];
	ld.const.v2.u8 	{%rs611, %rs612}, [d_test_vectors+72];
	ld.const.v2.u8 	{%rs613, %rs614}, [d_test_vectors+74];
	ld.const.v2.u8 	{%rs615, %rs616}, [d_test_vectors+76];
	ld.const.u16 	%rs617, [d_test_vectors+78];
	st.global.u8 	[%rd3+70], %rs609;
	st.global.u8 	[%rd3+71], %rs610;
	st.global.u8 	[%rd3+72], %rs611;
	st.global.u8 	[%rd3+73], %rs612;
	st.global.u8 	[%rd3+74], %rs613;
	st.global.u8 	[%rd3+75], %rs614;
	st.global.u8 	[%rd3+76], %rs615;
	st.global.u8 	[%rd3+77], %rs616;
	shr.u16 	%rs618, %rs617, 8;
	st.global.u8 	[%rd3+78], %rs618;
	st.global.u8 	[%rd3+79], %rs617;
	bra.uni 	$L__BB0_139;

}


// ===== COMPILED SASS (sm_100) =====

	.target	sm_100

	.elftype	@"ET_EXEC"


//--------------------- .note.nv.tkinfo           --------------------------
	.section	.note.nv.tkinfo,"",@"SHT_NOTE"
	.sectionflags	@"SHF_NOTE_NV_TKINFO"
	.tkinfo
        /*0018*/ 	.word	0x00000002
        /*0030*/ 	.string	""
        /*0030*/ 	.string	"ptxas"
        /*0030*/ 	.string	"Cuda compilation tools, release 13.0, V13.0.88"
        /*0030*/ 	.string	"Build cuda_13.0.r13.0/compiler.36424714_0"
        /*0030*/ 	.string	"-arch sm_100 -m 64 "



//--------------------- .note.nv.cuinfo           --------------------------
	.section	.note.nv.cuinfo,"",@"SHT_NOTE"
	.sectionflags	@"SHF_NOTE_NV_CUINFO"
        /*0018*/ 	.short	0x0002
        /*001a*/ 	.short	0x0064
        /*001c*/ 	.short	0x0082
	.zero		2


//--------------------- .nv.info                  --------------------------
	.section	.nv.info,"",@"SHT_CUDA_INFO"
	.align	4


	//----- nvinfo : EIATTR_REGCOUNT
	.align		4
        /*0000*/ 	.byte	0x04, 0x2f
        /*0002*/ 	.short	(.L_15 - .L_14)
	.align		4
.L_14:
        /*0004*/ 	.word	index@(_Z18fingerprint_kernelPKjPhjj)
        /*0008*/ 	.word	0x00000020


	//----- nvinfo : EIATTR_FRAME_SIZE
	.align		4
.L_15:
        /*000c*/ 	.byte	0x04, 0x11
        /*000e*/ 	.short	(.L_17 - .L_16)
	.align		4
.L_16:
        /*0010*/ 	.word	index@(_Z18fingerprint_kernelPKjPhjj)
        /*0014*/ 	.word	0x00000010


	//----- nvinfo : EIATTR_MIN_STACK_SIZE
	.align		4
.L_17:
        /*0018*/ 	.byte	0x04, 0x12
        /*001a*/ 	.short	(.L_19 - .L_18)
	.align		4
.L_18:
        /*001c*/ 	.word	index@(_Z18fingerprint_kernelPKjPhjj)
        /*0020*/ 	.word	0x00000010
.L_19:


//--------------------- .nv.compat                --------------------------
	.section	.nv.compat,"",@"SHT_CUDA_COMPAT_INFO"
	.align	4
        /*0000*/ 	.byte	0x02, 0x09, 0x00, 0x00, 0x02, 0x02, 0x01, 0x00, 0x02, 0x05, 0x05, 0x00, 0x03, 0x07, 0x01, 0x01
        /*0010*/ 	.byte	0x02, 0x03, 0x00, 0x00, 0x02, 0x06, 0x01, 0x00, 0x04, 0x0b, 0x08, 0x00, 0x09, 0x00, 0x00, 0x00
        /*0020*/ 	.byte	0x00, 0x00, 0x00, 0x00


//--------------------- .nv.info._Z18fingerprint_kernelPKjPhjj --------------------------
	.section	.nv.info._Z18fingerprint_kernelPKjPhjj,"",@"SHT_CUDA_INFO"
	.sectionflags	@""
	.align	4


	//----- nvinfo : EIATTR_CUDA_API_VERSION
	.align		4
        /*0000*/ 	.byte	0x04, 0x37
        /*0002*/ 	.short	(.L_21 - .L_20)
.L_20:
        /*0004*/ 	.word	0x00000082


	//----- nvinfo : EIATTR_KPARAM_INFO
	.align		4
.L_21:
        /*0008*/ 	.byte	0x04, 0x17
        /*000a*/ 	.short	(.L_23 - .L_22)
.L_22:
        /*000c*/ 	.word	0x00000000
        /*0010*/ 	.short	0x0003
        /*0012*/ 	.short	0x0014
        /*0014*/ 	.byte	0x00, 0xf0, 0x11, 0x00


	//----- nvinfo : EIATTR_KPARAM_INFO
	.align		4
.L_23:
        /*0018*/ 	.byte	0x04, 0x17
        /*001a*/ 	.short	(.L_25 - .L_24)
.L_24:
        /*001c*/ 	.word	0x00000000
        /*0020*/ 	.short	0x0002
        /*0022*/ 	.short	0x0010
        /*0024*/ 	.byte	0x00, 0xf0, 0x11, 0x00


	//----- nvinfo : EIATTR_KPARAM_INFO
	.align		4
.L_25:
        /*0028*/ 	.byte	0x04, 0x17
        /*002a*/ 	.short	(.L_27 - .L_26)
.L_26:
        /*002c*/ 	.word	0x00000000
        /*0030*/ 	.short	0x0001
        /*0032*/ 	.short	0x0008
        /*0034*/ 	.byte	0x00, 0xf5, 0x21, 0x00


	//----- nvinfo : EIATTR_KPARAM_INFO
	.align		4
.L_27:
        /*0038*/ 	.byte	0x04, 0x17
        /*003a*/ 	.short	(.L_29 - .L_28)
.L_28:
        /*003c*/ 	.word	0x00000000
        /*0040*/ 	.short	0x0000
        /*0042*/ 	.short	0x0000
        /*0044*/ 	.byte	0x00, 0xf5, 0x21, 0x00


	//----- nvinfo : EIATTR_SPARSE_MMA_MASK
	.align		4
.L_29:
        /*0048*/ 	.byte	0x03, 0x50
        /*004a*/ 	.short	0x0000


	//----- nvinfo : EIATTR_MAXREG_COUNT
	.align		4
        /*004c*/ 	.byte	0x03, 0x1b
        /*004e*/ 	.short	0x00ff


	//----- nvinfo : EIATTR_MERCURY_ISA_VERSION
	.align		4
        /*0050*/ 	.byte	0x03, 0x5f
        /*0052*/ 	.short	0x0101


	//----- nvinfo : EIATTR_VRC_CTA_INIT_COUNT
	.align		4
        /*0054*/ 	.byte	0x02, 0x4a
	.zero		1
	.zero		1


	//----- nvinfo : EIATTR_EXIT_INSTR_OFFSETS
	.align		4
        /*0058*/ 	.byte	0x04, 0x1c
        /*005a*/ 	.short	(.L_31 - .L_30)


	//   ....[0]....
.L_30:
        /*005c*/ 	.word	0x00000080


	//   ....[1]....
        /*0060*/ 	.word	0x00003f80


	//   ....[2]....
        /*0064*/ 	.word	0x00004a50


	//----- nvinfo : EIATTR_INDIRECT_BRANCH_TARGETS
	.align		4
.L_31:
        /*0068*/ 	.byte	0x04, 0x34
        /*006a*/ 	.short	(.L_33 - .L_32)


	//   ....[0]....
.L_32:
        /*006c*/ 	.word	.L_x_58@srel
        /*0070*/ 	.short	0x0
        /*0072*/ 	.short	0x0
        /*0074*/ 	.word	0x3
        /*0078*/ 	.word	.L_x_59@srel
        /*007c*/ 	.word	.L_x_60@srel
        /*0080*/ 	.word	.L_x_61@srel


	//   ....[1]....
        /*0084*/ 	.word	.L_x_62@srel
        /*0088*/ 	.short	0x0
        /*008a*/ 	.short	0x0
        /*008c*/ 	.word	0x3
        /*0090*/ 	.word	.L_x_63@srel
        /*0094*/ 	.word	.L_x_64@srel
        /*0098*/ 	.word	.L_x_2@srel


	//   ....[2]....
        /*009c*/ 	.word	.L_x_66@srel
        /*00a0*/ 	.short	0x0
        /*00a2*/ 	.short	0x0
        /*00a4*/ 	.word	0x3
        /*00a8*/ 	.word	.L_x_67@srel
        /*00ac*/ 	.word	.L_x_68@srel
        /*00b0*/ 	.word	.L_x_2@srel


	//----- nvinfo : EIATTR_CRS_STACK_SIZE
	.align		4
.L_33:
        /*00b4*/ 	.byte	0x04, 0x1e
        /*00b6*/ 	.short	(.L_35 - .L_34)
.L_34:
        /*00b8*/ 	.word	0x00000000


	//----- nvinfo : EIATTR_CBANK_PARAM_SIZE
	.align		4
.L_35:
        /*00bc*/ 	.byte	0x03, 0x19
        /*00be*/ 	.short	0x0018


	//----- nvinfo : EIATTR_PARAM_CBANK
	.align		4
        /*00c0*/ 	.byte	0x04, 0x0a
        /*00c2*/ 	.short	(.L_37 - .L_36)
	.align		4
.L_36:
        /*00c4*/ 	.word	index@(.nv.constant0._Z18fingerprint_kernelPKjPhjj)
        /*00c8*/ 	.short	0x0380
        /*00ca*/ 	.short	0x0018


	//----- nvinfo : EIATTR_SW_WAR
	.align		4
.L_37:
        /*00cc*/ 	.byte	0x04, 0x36
        /*00ce*/ 	.short	(.L_39 - .L_38)
.L_38:
        /*00d0*/ 	.word	0x00000008
.L_39:


//--------------------- .nv.callgraph             --------------------------
	.section	.nv.callgraph,"",@"SHT_CUDA_CALLGRAPH"
	.align	4
	.sectionentsize	8
	.align		4
        /*0000*/ 	.word	0x00000000
	.align		4
        /*0004*/ 	.word	0xffffffff
	.align		4
        /*0008*/ 	.word	0x00000000
	.align		4
        /*000c*/ 	.word	0xfffffffe
	.align		4
        /*0010*/ 	.word	0x00000000
	.align		4
        /*0014*/ 	.word	0xfffffffd
	.align		4
        /*0018*/ 	.word	0x00000000
	.align		4
        /*001c*/ 	.word	0xfffffffc


//--------------------- .nv.constant3             --------------------------
	.section	.nv.constant3,"a",@progbits
	.align	2
.nv.constant3:
	.type		d_sz53,@object
	.size		d_sz53,(d_sz53p - d_sz53)
d_sz53:
	.zero		256
	.type		d_sz53p,@object
	.size		d_sz53p,(d_parity - d_sz53p)
d_sz53p:
	.zero		256
	.type		d_parity,@object
	.size		d_parity,(d_halfcarry_add - d_parity)
d_parity:
	.zero		256
	.type		d_halfcarry_add,@object
	.size		d_halfcarry_add,(d_halfcarry_sub - d_halfcarry_add)
d_halfcarry_add:
	.zero		8
	.type		d_halfcarry_sub,@object
	.size		d_halfcarry_sub,(d_overflow_add - d_halfcarry_sub)
d_halfcarry_sub:
	.zero		8
	.type		d_overflow_add,@object
	.size		d_overflow_add,(d_overflow_sub - d_overflow_add)
d_overflow_add:
	.zero		8
	.type		d_overflow_sub,@object
	.size		d_overflow_sub,(d_test_vectors - d_overflow_sub)
d_overflow_sub:
	.zero		8
	.type		d_test_vectors,@object
	.size		d_test_vectors,(LD_DST - d_test_vectors)
d_test_vectors:
	.zero		80
	.type		LD_DST,@object
	.size		LD_DST,(LD_FULL_SRC - LD_DST)
LD_DST:
        /*0370*/ 	.byte	0x00, 0x02, 0x03, 0x04, 0x05, 0x06, 0x07
	.type		LD_FULL_SRC,@object
	.size		LD_FULL_SRC,(ALU_SRC - LD_FULL_SRC)
LD_FULL_SRC:
        /*0377*/ 	.byte	0x02, 0x03, 0x04, 0x05, 0x06, 0x07, 0x00, 0x00, 0x02, 0x03, 0x04, 0x05, 0x06, 0x07, 0x00, 0x02
        /*0387*/ 	.byte	0x03, 0x04, 0x05, 0x06, 0x07, 0x00, 0x02, 0x03, 0x04, 0x05, 0x06, 0x07, 0x00, 0x02, 0x03, 0x04
        /*0397*/ 	.byte	0x05, 0x06, 0x07, 0x00, 0x02, 0x03, 0x04, 0x05, 0x06, 0x07, 0x00, 0x02, 0x03, 0x04, 0x05, 0x06
        /*03a7*/ 	.byte	0x07
	.type		ALU_SRC,@object
	.size		ALU_SRC,(CB_REG - ALU_SRC)
ALU_SRC:
        /*03a8*/ 	.byte	0x02, 0x03, 0x04, 0x05, 0x06, 0x07, 0x00
	.type		CB_REG,@object
	.size		CB_REG,(IMM_REG - CB_REG)
CB_REG:
        /*03af*/ 	.byte	0x00, 0x02, 0x03, 0x04, 0x05, 0x06, 0x07
	.type		IMM_REG,@object
	.size		IMM_REG,(INCDEC_REG - IMM_REG)
IMM_REG:
        /*03b6*/ 	.byte	0x00, 0x02, 0x03, 0x04, 0x05, 0x06, 0x07
	.type		INCDEC_REG,@object
	.size		INCDEC_REG,(.L_13 - INCDEC_REG)
INCDEC_REG:
        /*03bd*/ 	.byte	0x00, 0x02, 0x03, 0x04, 0x05, 0x06, 0x07
.L_13:


//--------------------- .nv.constant2._Z18fingerprint_kernelPKjPhjj --------------------------
	.section	.nv.constant2._Z18fingerprint_kernelPKjPhjj,"a",@progbits
	.sectionflags	@""
	.align	4
.nv.constant2._Z18fingerprint_kernelPKjPhjj:
        /*0000*/ 	.byte	0xd0, 0x21, 0x00, 0x00, 0x30, 0x20, 0x00, 0x00, 0xe0, 0x20, 0x00, 0x00, 0xb0, 0x23, 0x00, 0x00
        /*0010*/ 	.byte	0x00, 0x23, 0x00, 0x00, 0x70, 0x3d, 0x00, 0x00, 0x70, 0x25, 0x00, 0x00, 0xd0, 0x24, 0x00, 0x00
        /*0020*/ 	.byte	0x70, 0x3d, 0x00, 0x00


//--------------------- .text._Z18fingerprint_kernelPKjPhjj --------------------------
	.section	.text._Z18fingerprint_kernelPKjPhjj,"ax",@progbits
	.align	128
        .global         _Z18fingerprint_kernelPKjPhjj
        .type           _Z18fingerprint_kernelPKjPhjj,@function
        .size           _Z18fingerprint_kernelPKjPhjj,(.L_x_70 - _Z18fingerprint_kernelPKjPhjj)
        .other          _Z18fingerprint_kernelPKjPhjj,@"STO_CUDA_ENTRY STV_DEFAULT"
_Z18fingerprint_kernelPKjPhjj:
.text._Z18fingerprint_kernelPKjPhjj:
[----:B------:R-:W0:Y:S01]  /*0000*/  LDC R1, c[0x0][0x37c] ;  /* 0x0000df00ff017b82 */ /* 0x000e220000000800 */
[----:B------:R-:W1:Y:S07]  /*0010*/  S2R R0, SR_TID.X ;  /* 0x0000000000007919 */ /* 0x000e6e0000002100 */
[----:B------:R-:W1:Y:S01]  /*0020*/  S2UR UR4, SR_CTAID.X ;  /* 0x00000000000479c3 */ /* 0x000e620000002500 */
[----:B------:R-:W2:Y:S01]  /*0030*/  LDCU UR5, c[0x0][0x390] ;  /* 0x00007200ff0577ac */ /* 0x000ea20008000800 */
[----:B0-----:R-:W-:-:S06]  /*0040*/  VIADD R1, R1, 0xfffffff0 ;  /* 0xfffffff001017836 */ /* 0x001fcc0000000000 */
[----:B------:R-:W1:Y:S02]  /*0050*/  LDC R9, c[0x0][0x360] ;  /* 0x0000d800ff097b82 */ /* 0x000e640000000800 */
[----:B-1----:R-:W-:-:S05]  /*0060*/  IMAD R9, R9, UR4, R0 ;  /* 0x0000000409097c24 */ /* 0x002fca000f8e0200 */
[----:B--2---:R-:W-:-:S13]  /*0070*/  ISETP.GE.U32.AND P0, PT, R9, UR5, PT ;  /* 0x0000000509007c0c */ /* 0x004fda000bf06070 */
[----:B------:R-:W-:Y:S05]  /*0080*/  @P0 EXIT ;  /* 0x000000000000094d */ /* 0x000fea0003800000 */
[----:B------:R-:W0:Y:S01]  /*0090*/  LDCU UR4, c[0x0][0x394] ;  /* 0x00007280ff0477ac */ /* 0x000e220008000800 */
[----:B------:R-:W1:Y:S01]  /*00a0*/  LDC.64 R6, c[0x0][0x388] ;  /* 0x0000e200ff067b82 */ /* 0x000e620000000a00 */
[----:B------:R-:W2:Y:S01]  /*00b0*/  LDCU.64 UR6, c[0x0][0x358] ;  /* 0x00006b00ff0677ac */ /* 0x000ea20008000a00 */
[----:B0-----:R-:W-:Y:S01]  /*00c0*/  UISETP.NE.AND UP0, UPT, UR4, URZ, UPT ;  /* 0x000000ff0400728c */ /* 0x001fe2000bf05270 */
[----:B-1----:R-:W-:-:S08]  /*00d0*/  IMAD.WIDE.U32 R6, R9, 0x50, R6 ;  /* 0x0000005009067825 */ /* 0x002fd000078e0006 */
[----:B--2---:R-:W-:Y:S05]  /*00e0*/  BRA.U !UP0, `(.L_x_0) ;  /* 0x0000003d08a87547 */ /* 0x004fea000b800000 */
[----:B------:R-:W-:Y:S01]  /*00f0*/  IMAD.WIDE.U32 R8, R9, UR4, RZ ;  /* 0x0000000409087c25 */ /* 0x000fe2000f8e00ff */
[----:B------:R-:W-:-:S03]  /*0100*/  UMOV UR4, URZ ;  /* 0x000000ff00047c82 */ /* 0x000fc60008000000 */
[----:B------:R-:W-:Y:S02]  /*0110*/  IMAD.MOV.U32 R10, RZ, RZ, RZ ;  /* 0x000000ffff0a7224 */ /* 0x000fe400078e00ff */
[----:B------:R-:W-:-:S07]  /*0120*/  VIADD R11, R9, UR4 ;  /* 0x00000004090b7c36 */ /* 0x000fce0008000000 */
.L_x_56:
[----:B0-----:R-:W-:Y:S01]  /*0130*/  IMAD.MOV.U32 R3, RZ, RZ, 0x320 ;  /* 0x00000320ff037424 */ /* 0x001fe200078e00ff */
[----:B------:R-:W0:Y:S03]  /*0140*/  LDCU UR5, c[0x0][0x394] ;  /* 0x00007280ff0577ac */ /* 0x000e260008000800 */
[----:B------:R-:W-:Y:S01]  /*0150*/  IMAD R4, R10, 0xa, R3 ;  /* 0x0000000a0a047824 */ /* 0x000fe200078e0203 */
[----:B------:R-:W1:Y:S03]  /*0160*/  LDCU.64 UR8, c[0x0][0x380] ;  /* 0x00007000ff0877ac */ /* 0x000e660008000a00 */
[----:B------:R-:W2:Y:S01]  /*0170*/  LDC.U8 R2, c[0x3][R4] ;  /* 0x00c0000004027b82 */ /* 0x000ea20000000000 */
[----:B------:R-:W-:-:S07]  /*0180*/  UMOV UR4, URZ ;  /* 0x000000ff00047c82 */ /* 0x000fce0008000000 */
[----:B------:R-:W2:Y:S08]  /*0190*/  LDC.U8 R3, c[0x3][R4+0x1] ;  /* 0x00c0004004037b82 */ /* 0x000eb00000000000 */
[----:B------:R-:W3:Y:S08]  /*01a0*/  LDC.U8 R5, c[0x3][R4+0x2] ;  /* 0x00c0008004057b82 */ /* 0x000ef00000000000 */
[----:B------:R-:W3:Y:S08]  /*01b0*/  LDC.U8 R12, c[0x3][R4+0x3] ;  /* 0x00c000c0040c7b82 */ /* 0x000ef00000000000 */
[----:B------:R-:W4:Y:S01]  /*01c0*/  LDC.U8 R13, c[0x3][R4+0x4] ;  /* 0x00c00100040d7b82 */ /* 0x000f220000000000 */
[----:B--2---:R-:W-:-:S07]  /*01d0*/  PRMT R2, R3, 0x7604, R2 ;  /* 0x0000760403027816 */ /* 0x004fce0000000002 */
[----:B------:R-:W4:Y:S08]  /*01e0*/  LDC.U8 R14, c[0x3][R4+0x5] ;  /* 0x00c00140040e7b82 */ /* 0x000f300000000000 */
[----:B------:R-:W2:Y:S01]  /*01f0*/  LDC.U8 R15, c[0x3][R4+0x6] ;  /* 0x00c00180040f7b82 */ /* 0x000ea20000000000 */
[----:B---3--:R-:W-:-:S04]  /*0200*/  PRMT R5, R12, 0x7604, R5 ;  /* 0x000076040c057816 */ /* 0x008fc80000000005 */
[----:B------:R-:W-:-:S03]  /*0210*/  PRMT R2, R2, 0x5410, R5 ;  /* 0x0000541002027816 */ /* 0x000fc60000000005 */
[----:B------:R-:W2:Y:S08]  /*0220*/  LDC.U8 R16, c[0x3][R4+0x7] ;  /* 0x00c001c004107b82 */ /* 0x000eb00000000000 */
[----:B------:R-:W3:Y:S01]  /*0230*/  LDC.U16 R0, c[0x3][R4+0x8] ;  /* 0x00c0020004007b82 */ /* 0x000ee20000000400 */
[----:B----4-:R-:W-:Y:S02]  /*0240*/  PRMT R3, R14, 0x7604, R13 ;  /* 0x000076040e037816 */ /* 0x010fe4000000000d */
[----:B--2---:R-:W-:-:S04]  /*0250*/  PRMT R15, R16, 0x7604, R15 ;  /* 0x00007604100f7816 */ /* 0x004fc8000000000f */
[----:B------:R-:W-:Y:S01]  /*0260*/  PRMT R3, R3, 0x5410, R15 ;  /* 0x0000541003037816 */ /* 0x000fe2000000000f */
[----:B---3--:R2:W-:Y:S04]  /*0270*/  STL.U16 [R1+0x8], R0 ;  /* 0x0000080001007387 */ /* 0x0085e80000100400 */
[----:B01----:R2:W-:Y:S02]  /*0280*/  STL.64 [R1], R2 ;  /* 0x0000000201007387 */ /* 0x0035e40000100a00 */
.L_x_55:
[----:B01234-:R-:W-:-:S05]  /*0290*/  IADD3 R0, P0, PT, R8, UR4, RZ ;  /* 0x0000000408007c10 */ /* 0x01ffca000ff1e0ff */
[----:B------:R-:W-:Y:S01]  /*02a0*/  IMAD.X R3, RZ, RZ, R11, P0 ;  /* 0x000000ffff037224 */ /* 0x000fe200000e060b */
[----:B------:R-:W-:-:S04]  /*02b0*/  LEA R2, P0, R0, UR8, 0x2 ;  /* 0x0000000800027c11 */ /* 0x000fc8000f8010ff */
[----:B------:R-:W-:-:S06]  /*02c0*/  LEA.HI.X R3, R0, UR9, R3, 0x2, P0 ;  /* 0x0000000900037c11 */ /* 0x000fcc00080f1403 */
[----:B------:R-:W2:Y:S02]  /*02d0*/  LDG.E.CONSTANT R3, desc[UR6][R2.64] ;  /* 0x0000000602037981 */ /* 0x000ea4000c1e9900 */
[----:B--2---:R-:W-:-:S04]  /*02e0*/  LOP3.LUT R5, R3, 0xffff, RZ, 0xc0, !PT ;  /* 0x0000ffff03057812 */ /* 0x004fc800078ec0ff */
[----:B------:R-:W-:-:S13]  /*02f0*/  ISETP.GT.U32.AND P0, PT, R5, 0x30, PT ;  /* 0x000000300500780c */ /* 0x000fda0003f04070 */
[----:B-----5:R-:W-:-:S04]  /*0300*/  @!P0 LOP3.LUT R4, R3, 0x3f, RZ, 0xc0, !PT ;  /* 0x0000003f03048812 */ /* 0x020fc800078ec0ff */
[----:B------:R-:W0:Y:S02]  /*0310*/  @!P0 LDC.U8 R0, c[0x3][R4+0x377] ;  /* 0x00c0ddc004008b82 */ /* 0x000e240000000000 */
[----:B0-----:R-:W-:-:S06]  /*0320*/  @!P0 IMAD.IADD R12, R1, 0x1, R0 ;  /* 0x00000001010c8824 */ /* 0x001fcc00078e0200 */
[----:B------:R-:W2:Y:S01]  /*0330*/  @!P0 LDL.U8 R12, [R12] ;  /* 0x000000000c0c8983 */ /* 0x000ea20000100000 */
[----:B------:R-:W-:Y:S01]  /*0340*/  @!P0 LOP3.LUT R0, R3, 0xff, RZ, 0xc0, !PT ;  /* 0x000000ff03008812 */ /* 0x000fe200078ec0ff */
[----:B------:R-:W-:Y:S01]  /*0350*/  UIADD3 UR4, UPT, UPT, UR4, 0x1, URZ ;  /* 0x0000000104047890 */ /* 0x000fe2000fffe0ff */
[----:B------:R-:W-:Y:S03]  /*0360*/  BSSY.RECONVERGENT B0, `(.L_x_1) ;  /* 0x00003a1000007945 */ /* 0x000fe60003800200 */
[----:B------:R-:W-:Y:S01]  /*0370*/  @!P0 IMAD R0, R0, 0x25, RZ ;  /* 0x0000002500008824 */ /* 0x000fe200078e02ff */
[----:B------:R-:W-:-:S04]  /*0380*/  UISETP.NE.AND UP0, UPT, UR4, UR5, UPT ;  /* 0x000000050400728c */ /* 0x000fc8000bf05270 */
[----:B------:R-:W-:-:S05]  /*0390*/  @!P0 SHF.R.U32.HI R0, RZ, 0x8, R0 ;  /* 0x00000008ff008819 */ /* 0x000fca0000011600 */
[----:B------:R-:W-:-:S05]  /*03a0*/  @!P0 IMAD.MOV R13, RZ, RZ, -R0 ;  /* 0x000000ffff0d8224 */ /* 0x000fca00078e0a00 */
[----:B------:R-:W-:-:S05]  /*03b0*/  @!P0 PRMT R2, R13, 0x7710, RZ ;  /* 0x000077100d028816 */ /* 0x000fca00000000ff */
[----:B------:R-:W-:-:S05]  /*03c0*/  @!P0 IMAD.IADD R2, R3, 0x1, R2 ;  /* 0x0000000103028824 */ /* 0x000fca00078e0202 */
[----:B------:R-:W-:-:S04]  /*03d0*/  @!P0 LOP3.LUT R13, R2, 0xfe, RZ, 0xc0, !PT ;  /* 0x000000fe020d8812 */ /* 0x000fc800078ec0ff */
[----:B------:R-:W-:-:S04]  /*03e0*/  @!P0 LEA.HI R13, R13, R0, RZ, 0x1f ;  /* 0x000000000d0d8211 */ /* 0x000fc800078ff8ff */
[----:B------:R-:W-:-:S04]  /*03f0*/  @!P0 SHF.R.U32.HI R13, RZ, 0x2, R13 ;  /* 0x00000002ff0d8819 */ /* 0x000fc8000001160d */
[----:B------:R-:W-:-:S06]  /*0400*/  @!P0 LOP3.LUT R0, R13, 0xffff, RZ, 0xc0, !PT ;  /* 0x0000ffff0d008812 */ /* 0x000fcc00078ec0ff */
[----:B------:R-:W0:Y:S02]  /*0410*/  @!P0 LDC.U8 R0, c[0x3][R0+0x370] ;  /* 0x00c0dc0000008b82 */ /* 0x000e240000000000 */
[----:B0-----:R-:W-:-:S05]  /*0420*/  @!P0 IMAD.IADD R13, R1, 0x1, R0 ;  /* 0x00000001010d8824 */ /* 0x001fca00078e0200 */
[----:B--2---:R0:W-:Y:S01]  /*0430*/  @!P0 STL.U8 [R13], R12 ;  /* 0x0000000c0d008387 */ /* 0x0041e20000100000 */
[----:B------:R-:W-:Y:S05]  /*0440*/  @!P0 BRA `(.L_x_2) ;  /* 0x0000003800488947 */ /* 0x000fea0003800000 */
[----:B------:R-:W-:Y:S02]  /*0450*/  ISETP.GT.U32.AND P0, PT, R5, 0x37, PT ;  /* 0x000000370500780c */ /* 0x000fe40003f04070 */
[----:B------:R-:W-:-:S11]  /*0460*/  SHF.R.U32.HI R0, RZ, 0x10, R3 ;  /* 0x00000010ff007819 */ /* 0x000fd60000011603 */
[----:B------:R-:W-:-:S06]  /*0470*/  @!P0 LOP3.LUT R2, R3, 0x3f, RZ, 0xc0, !PT ;  /* 0x0000003f03028812 */ /* 0x000fcc00078ec0ff */
[----:B------:R-:W0:Y:S02]  /*0480*/  @!P0 LDC.U8 R2, c[0x3][R2+0x385] ;  /* 0x00c0e14002028b82 */ /* 0x000e240000000000 */
[----:B0-----:R-:W-:-:S05]  /*0490*/  @!P0 IMAD.IADD R13, R1, 0x1, R2 ;  /* 0x00000001010d8824 */ /* 0x001fca00078e0202 */
[----:B------:R1:W-:Y:S01]  /*04a0*/  @!P0 STL.U8 [R13], R0 ;  /* 0x000000000d008387 */ /* 0x0003e20000100000 */
[----:B------:R-:W-:Y:S05]  /*04b0*/  @!P0 BRA `(.L_x_2) ;  /* 0x00000038002c8947 */ /* 0x000fea0003800000 */
[----:B------:R-:W-:-:S13]  /*04c0*/  ISETP.GT.U32.AND P0, PT, R5, 0x77, PT ;  /* 0x000000770500780c */ /* 0x000fda0003f04070 */
[----:B------:R-:W-:Y:S05]  /*04d0*/  @P0 BRA `(.L_x_3) ;  /* 0x0000000c00340947 */ /* 0x000fea0003800000 */
[----:B------:R-:W-:Y:S01]  /*04e0*/  VIADD R3, R3, 0xffffffc8 ;  /* 0xffffffc803037836 */ /* 0x000fe20000000000 */
[----:B------:R-:W-:Y:S04]  /*04f0*/  BSSY.RECONVERGENT B1, `(.L_x_4) ;  /* 0x0000015000017945 */ /* 0x000fe80003800200 */
[----:B------:R-:W-:-:S04]  /*0500*/  PRMT R2, R3, 0x8880, RZ ;  /* 0x0000888003027816 */ /* 0x000fc800000000ff */
[----:B------:R-:W-:-:S04]  /*0510*/  PRMT R2, R2, 0x7710, RZ ;  /* 0x0000771002027816 */ /* 0x000fc800000000ff */
[----:B------:R-:W-:-:S04]  /*0520*/  SHF.R.U32.HI R2, RZ, 0xc, R2 ;  /* 0x0000000cff027819 */ /* 0x000fc80000011602 */
[----:B------:R-:W-:-:S05]  /*0530*/  LOP3.LUT R2, R2, 0x7, RZ, 0xc0, !PT ;  /* 0x0000000702027812 */ /* 0x000fca00078ec0ff */
[----:B------:R-:W-:-:S05]  /*0540*/  IMAD.IADD R5, R3, 0x1, R2 ;  /* 0x0000000103057824 */ /* 0x000fca00078e0202 */
[----:B------:R-:W-:-:S05]  /*0550*/  LOP3.LUT R2, R5, 0xf8, RZ, 0xc0, !PT ;  /* 0x000000f805027812 */ /* 0x000fca00078ec0ff */
[----:B------:R-:W-:-:S05]  /*0560*/  IMAD.MOV R2, RZ, RZ, -R2 ;  /* 0x000000ffff027224 */ /* 0x000fca00078e0a02 */
[----:B------:R-:W-:-:S05]  /*0570*/  PRMT R2, R2, 0x7710, RZ ;  /* 0x0000771002027816 */ /* 0x000fca00000000ff */
[----:B------:R-:W-:-:S05]  /*0580*/  IMAD.IADD R3, R3, 0x1, R2 ;  /* 0x0000000103037824 */ /* 0x000fca00078e0202 */
[----:B------:R-:W-:-:S04]  /*0590*/  PRMT R2, R3, 0x8880, RZ ;  /* 0x0000888003027816 */ /* 0x000fc800000000ff */
[----:B------:R-:W-:-:S13]  /*05a0*/  ISETP.GT.AND P0, PT, R2, 0x6, PT ;  /* 0x000000060200780c */ /* 0x000fda0003f04270 */
[----:B------:R-:W-:Y:S05]  /*05b0*/  @P0 BRA `(.L_x_5) ;  /* 0x00000000001c0947 */ /* 0x000fea0003800000 */
[----:B-1----:R-:W-:-:S04]  /*05c0*/  PRMT R0, R3, 0x8880, RZ ;  /* 0x0000888003007816 */ /* 0x002fc800000000ff */
[----:B------:R-:W-:-:S04]  /*05d0*/  PRMT R0, R0, 0x7710, RZ ;  /* 0x0000771000007816 */ /* 0x000fc800000000ff */
[----:B------:R-:W-:-:S06]  /*05e0*/  PRMT R0, R0, 0x9910, RZ ;  /* 0x0000991000007816 */ /* 0x000fcc00000000ff */
[----:B------:R-:W0:Y:S02]  /*05f0*/  LDC.U8 R0, c[0x3][R0+0x3a8] ;  /* 0x00c0ea0000007b82 */ /* 0x000e240000000000 */
[----:B0-----:R-:W-:-:S06]  /*0600*/  IMAD.IADD R4, R1, 0x1, R0 ;  /* 0x0000000101047824 */ /* 0x001fcc00078e0200 */
[----:B------:R-:W5:Y:S01]  /*0610*/  LDL.U8 R4, [R4] ;  /* 0x0000000004047983 */ /* 0x000f620000100000 */
[----:B------:R-:W-:Y:S05]  /*0620*/  BRA `(.L_x_6) ;  /* 0x0000000000047947 */ /* 0x000fea0003800000 */
.L_x_5:
[----:B------:R-:W-:-:S07]  /*0630*/  PRMT R4, R0, 0x7610, R4 ;  /* 0x0000761000047816 */ /* 0x000fce0000000004 */
.L_x_6:
[----:B------:R-:W-:Y:S05]  /*0640*/  BSYNC.RECONVERGENT B1 ;  /* 0x0000000000017941 */ /* 0x000fea0003800200 */
.L_x_4:
[----:B-1----:R-:W-:-:S04]  /*0650*/  PRMT R0, R5, 0x8880, RZ ;  /* 0x0000888005007816 */ /* 0x002fc800000000ff */
[----:B------:R-:W-:-:S04]  /*0660*/  PRMT R0, R0, 0x7710, RZ ;  /* 0x0000771000007816 */ /* 0x000fc800000000ff */
[----:B------:R-:W-:-:S04]  /*0670*/  SHF.R.U32.HI R0, RZ, 0x3, R0 ;  /* 0x00000003ff007819 */ /* 0x000fc80000011600 */
[----:B------:R-:W-:-:S04]  /*0680*/  LOP3.LUT R0, R0, 0xff, RZ, 0xc0, !PT ;  /* 0x000000ff00007812 */ /* 0x000fc800078ec0ff */
[----:B------:R-:W-:-:S13]  /*0690*/  ISETP.GT.AND P0, PT, R0, 0x3, PT ;  /* 0x000000030000780c */ /* 0x000fda0003f04270 */
[----:B------:R-:W-:Y:S05]  /*06a0*/  @P0 BRA `(.L_x_7) ;  /* 0x0000000400d40947 */ /* 0x000fea0003800000 */
[----:B------:R-:W-:-:S13]  /*06b0*/  ISETP.GT.AND P0, PT, R0, 0x1, PT ;  /* 0x000000010000780c */ /* 0x000fda0003f04270 */
[----:B------:R-:W-:Y:S05]  /*06c0*/  @P0 BRA `(.L_x_8) ;  /* 0x0000000000e80947 */ /* 0x000fea0003800000 */
[----:B------:R-:W-:-:S13]  /*06d0*/  ISETP.NE.AND P0, PT, R0, RZ, PT ;  /* 0x000000ff0000720c */ /* 0x000fda0003f05270 */
[----:B------:R-:W-:Y:S05]  /*06e0*/  @!P0 BRA `(.L_x_9) ;  /* 0x0000000000788947 */ /* 0x000fea0003800000 */
[----:B------:R-:W-:-:S13]  /*06f0*/  ISETP.NE.AND P0, PT, R0, 0x1, PT ;  /* 0x000000010000780c */ /* 0x000fda0003f05270 */
[----:B------:R-:W-:Y:S05]  /*0700*/  @P0 BRA `(.L_x_2) ;  /* 0x0000003400980947 */ /* 0x000fea0003800000 */
[----:B------:R-:W2:Y:S01]  /*0710*/  LDL.U16 R0, [R1] ;  /* 0x0000000001007983 */ /* 0x000ea20000100400 */
[----:B-----5:R-:W-:-:S04]  /*0720*/  LOP3.LUT R3, R4, 0xffff, RZ, 0xc0, !PT ;  /* 0x0000ffff04037812 */ /* 0x020fc800078ec0ff */
[----:B------:R-:W-:Y:S02]  /*0730*/  LOP3.LUT R5, R3, 0xff, RZ, 0xc0, !PT ;  /* 0x000000ff03057812 */ /* 0x000fe400078ec0ff */
[----:B------:R-:W-:Y:S02]  /*0740*/  SHF.R.U32.HI R3, RZ, 0x2, R3 ;  /* 0x00000002ff037819 */ /* 0x000fe40000011603 */
[C---:B--2---:R-:W-:Y:S02]  /*0750*/  PRMT R2, R0.reuse, 0x7771, RZ ;  /* 0x0000777100027816 */ /* 0x044fe400000000ff */
[----:B------:R-:W-:Y:S02]  /*0760*/  PRMT R0, R0, 0x7770, RZ ;  /* 0x0000777000007816 */ /* 0x000fe400000000ff */
[----:B------:R-:W-:Y:S02]  /*0770*/  LOP3.LUT R2, R2, 0x1, RZ, 0xc0, !PT ;  /* 0x0000000102027812 */ /* 0x000fe400078ec0ff */
[----:B------:R-:W-:-:S02]  /*0780*/  SHF.R.U32.HI R4, RZ, 0x3, R0 ;  /* 0x00000003ff047819 */ /* 0x000fc40000011600 */
[----:B------:R-:W-:Y:S02]  /*0790*/  IADD3 R2, PT, PT, R2, R0, R5 ;  /* 0x0000000002027210 */ /* 0x000fe40007ffe005 */
[----:B------:R-:W-:Y:S02]  /*07a0*/  LOP3.LUT R4, R4, 0x11, RZ, 0xc0, !PT ;  /* 0x0000001104047812 */ /* 0x000fe400078ec0ff */
[----:B------:R-:W-:Y:S02]  /*07b0*/  LOP3.LUT R0, R2, 0xffff, RZ, 0xc0, !PT ;  /* 0x0000ffff02007812 */ /* 0x000fe400078ec0ff */
[----:B------:R-:W-:Y:S02]  /*07c0*/  LOP3.LUT R3, R4, 0x22, R3, 0xf8, !PT ;  /* 0x0000002204037812 */ /* 0x000fe400078ef803 */
[----:B------:R-:W-:Y:S02]  /*07d0*/  SHF.R.U32.HI R0, RZ, 0x1, R0 ;  /* 0x00000001ff007819 */ /* 0x000fe40000011600 */
[----:B------:R-:W-:-:S02]  /*07e0*/  LOP3.LUT R5, R2, 0xff, RZ, 0xc0, !PT ;  /* 0x000000ff02057812 */ /* 0x000fc400078ec0ff */
[----:B------:R-:W-:Y:S02]  /*07f0*/  LOP3.LUT R0, R3, 0x44, R0, 0xf8, !PT ;  /* 0x0000004403007812 */ /* 0x000fe400078ef800 */
[----:B------:R-:W-:Y:S02]  /*0800*/  ISETP.GT.U32.AND P0, PT, R2, 0xff, PT ;  /* 0x000000ff0200780c */ /* 0x000fe40003f04070 */
[----:B------:R-:W-:Y:S01]  /*0810*/  SHF.R.U32.HI R4, RZ, 0x4, R0 ;  /* 0x00000004ff047819 */ /* 0x000fe20000011600 */
[----:B------:R-:W0:Y:S01]  /*0820*/  LDC.U8 R5, c[0x3][R5] ;  /* 0x00c0000005057b82 */ /* 0x000e220000000000 */
[----:B------:R-:W-:Y:S02]  /*0830*/  LOP3.LUT R3, R0, 0x7, RZ, 0xc0, !PT ;  /* 0x0000000700037812 */ /* 0x000fe400078ec0ff */
[----:B------:R-:W-:Y:S02]  /*0840*/  LOP3.LUT R4, R4, 0xffff, RZ, 0xc0, !PT ;  /* 0x0000ffff04047812 */ /* 0x000fe400078ec0ff */
[----:B------:R-:W-:-:S03]  /*0850*/  SEL R0, RZ, 0x1, !P0 ;  /* 0x00000001ff007807 */ /* 0x000fc60004000000 */
[----:B------:R-:W1:Y:S08]  /*0860*/  LDC.U8 R3, c[0x3][R3+0x300] ;  /* 0x00c0c00003037b82 */ /* 0x000e700000000000 */
[----:B------:R-:W1:Y:S02]  /*0870*/  LDC.U8 R4, c[0x3][R4+0x310] ;  /* 0x00c0c40004047b82 */ /* 0x000e640000000000 */
[----:B-1----:R-:W-:-:S04]  /*0880*/  LOP3.LUT R0, R0, R4, R3, 0xfe, !PT ;  /* 0x0000000400007212 */ /* 0x002fc800078efe03 */
[----:B0-----:R-:W-:-:S04]  /*0890*/  LOP3.LUT R13, R0, R5, RZ, 0xfc, !PT ;  /* 0x00000005000d7212 */ /* 0x001fc800078efcff */
[----:B------:R-:W-:-:S05]  /*08a0*/  PRMT R2, R13, 0x7604, R2 ;  /* 0x000076040d027816 */ /* 0x000fca0000000002 */
[----:B------:R0:W-:Y:S01]  /*08b0*/  STL.U16 [R1], R2 ;  /* 0x0000000201007387 */ /* 0x0001e20000100400 */
[----:B------:R-:W-:Y:S05]  /*08c0*/  BRA `(.L_x_2) ;  /* 0x0000003400287947 */ /* 0x000fea0003800000 */
.L_x_9:
[----:B------:R-:W2:Y:S01]  /*08d0*/  LDL.U8 R5, [R1] ;  /* 0x0000000001057983 */ /* 0x000ea20000100000 */
[C---:B-----5:R-:W-:Y:S02]  /*08e0*/  LOP3.LUT R0, R4.reuse, 0xff, RZ, 0xc0, !PT ;  /* 0x000000ff04007812 */ /* 0x060fe400078ec0ff */
[----:B------:R-:W-:Y:S02]  /*08f0*/  LOP3.LUT R3, R4, 0xffff, RZ, 0xc0, !PT ;  /* 0x0000ffff04037812 */ /* 0x000fe400078ec0ff */
[----:B--2---:R-:W-:Y:S01]  /*0900*/  SHF.R.U32.HI R2, RZ, 0x3, R5 ;  /* 0x00000003ff027819 */ /* 0x004fe20000011605 */
[----:B------:R-:W-:Y:S01]  /*0910*/  IMAD.IADD R0, R5, 0x1, R0 ;  /* 0x0000000105007824 */ /* 0x000fe200078e0200 */
[----:B------:R-:W-:Y:S02]  /*0920*/  SHF.R.U32.HI R5, RZ, 0x2, R3 ;  /* 0x00000002ff057819 */ /* 0x000fe40000011603 */
[----:B------:R-:W-:Y:S02]  /*0930*/  LOP3.LUT R2, R2, 0x11, RZ, 0xc0, !PT ;  /* 0x0000001102027812 */ /* 0x000fe400078ec0ff */
[----:B------:R-:W-:-:S02]  /*0940*/  SHF.R.U32.HI R3, RZ, 0x1, R0 ;  /* 0x00000001ff037819 */ /* 0x000fc40000011600 */
[----:B------:R-:W-:Y:S02]  /*0950*/  LOP3.LUT R2, R2, 0x22, R5, 0xf8, !PT ;  /* 0x0000002202027812 */ /* 0x000fe400078ef805 */
[----:B------:R-:W-:Y:S02]  /*0960*/  LOP3.LUT R12, R0, 0xff, RZ, 0xc0, !PT ;  /* 0x000000ff000c7812 */ /* 0x000fe400078ec0ff */
[----:B------:R-:W-:Y:S02]  /*0970*/  LOP3.LUT R2, R2, 0x44, R3, 0xf8, !PT ;  /* 0x0000004402027812 */ /* 0x000fe400078ef803 */
[----:B------:R-:W0:Y:S01]  /*0980*/  LDC.U8 R13, c[0x3][R12] ;  /* 0x00c000000c0d7b82 */ /* 0x000e220000000000 */
[----:B------:R-:W-:Y:S02]  /*0990*/  PRMT R15, R0, 0x9910, RZ ;  /* 0x00009910000f7816 */ /* 0x000fe400000000ff */
[----:B------:R-:W-:Y:S02]  /*09a0*/  SHF.R.U32.HI R3, RZ, 0x4, R2 ;  /* 0x00000004ff037819 */ /* 0x000fe40000011602 */
[----:B------:R-:W-:-:S02]  /*09b0*/  LOP3.LUT R4, R2, 0x7, RZ, 0xc0, !PT ;  /* 0x0000000702047812 */ /* 0x000fc400078ec0ff */
[----:B------:R-:W-:Y:S02]  /*09c0*/  LOP3.LUT R5, R3, 0xffff, RZ, 0xc0, !PT ;  /* 0x0000ffff03057812 */ /* 0x000fe400078ec0ff */
[----:B------:R-:W1:Y:S01]  /*09d0*/  LDC.U8 R3, c[0x3][R4+0x300] ;  /* 0x00c0c00004037b82 */ /* 0x000e620000000000 */
[----:B------:R-:W-:-:S04]  /*09e0*/  LOP3.LUT R2, R0, 0xff, RZ, 0xc0, !PT ;  /* 0x000000ff00027812 */ /* 0x000fc800078ec0ff */
[----:B------:R-:W-:-:S03]  /*09f0*/  ISETP.NE.AND P0, PT, R2, R15, PT ;  /* 0x0000000f0200720c */ /* 0x000fc60003f05270 */
[----:B------:R-:W1:Y:S01]  /*0a00*/  LDC.U8 R5, c[0x3][R5+0x310] ;  /* 0x00c0c40005057b82 */ /* 0x000e620000000000 */
[----:B------:R-:W-:-:S04]  /*0a10*/  SEL R2, RZ, 0x1, !P0 ;  /* 0x00000001ff027807 */ /* 0x000fc80004000000 */
[----:B-1----:R-:W-:-:S04]  /*0a20*/  LOP3.LUT R2, R5, R3, R2, 0xfe, !PT ;  /* 0x0000000305027212 */ /* 0x002fc800078efe02 */
[----:B0-----:R-:W-:-:S04]  /*0a30*/  LOP3.LUT R13, R2, R13, RZ, 0xfc, !PT ;  /* 0x0000000d020d7212 */ /* 0x001fc800078efcff */
[----:B------:R-:W-:-:S05]  /*0a40*/  PRMT R0, R13, 0x7604, R0 ;  /* 0x000076040d007816 */ /* 0x000fca0000000000 */
[----:B------:R0:W-:Y:S01]  /*0a50*/  STL.U16 [R1], R0 ;  /* 0x0000000001007387 */ /* 0x0001e20000100400 */
[----:B------:R-:W-:Y:S05]  /*0a60*/  BRA `(.L_x_2) ;  /* 0x0000003000c07947 */ /* 0x000fea0003800000 */
.L_x_8:
[----:B------:R-:W-:-:S13]  /*0a70*/  ISETP.NE.AND P0, PT, R0, 0x2, PT ;  /* 0x000000020000780c */ /* 0x000fda0003f05270 */
[----:B------:R-:W-:Y:S05]  /*0a80*/  @!P0 BRA `(.L_x_10) ;  /* 0x0000000000788947 */ /* 0x000fea0003800000 */
[----:B------:R-:W-:-:S13]  /*0a90*/  ISETP.NE.AND P0, PT, R0, 0x3, PT ;  /* 0x000000030000780c */ /* 0x000fda0003f05270 */
[----:B------:R-:W-:Y:S05]  /*0aa0*/  @P0 BRA `(.L_x_2) ;  /* 0x0000003000b00947 */ /* 0x000fea0003800000 */
[----:B------:R-:W2:Y:S01]  /*0ab0*/  LDL.U16 R0, [R1] ;  /* 0x0000000001007983 */ /* 0x000ea20000100400 */
[----:B-----5:R-:W-:-:S04]  /*0ac0*/  LOP3.LUT R4, R4, 0xffff, RZ, 0xc0, !PT ;  /* 0x0000ffff04047812 */ /* 0x020fc800078ec0ff */
[----:B------:R-:W-:Y:S02]  /*0ad0*/  LOP3.LUT R5, R4, 0xff, RZ, 0xc0, !PT ;  /* 0x000000ff04057812 */ /* 0x000fe400078ec0ff */
[C---:B--2---:R-:W-:Y:S02]  /*0ae0*/  PRMT R2, R0.reuse, 0x7771, RZ ;  /* 0x0000777100027816 */ /* 0x044fe400000000ff */
[----:B------:R-:W-:Y:S02]  /*0af0*/  PRMT R0, R0, 0x7770, RZ ;  /* 0x0000777000007816 */ /* 0x000fe400000000ff */
[----:B------:R-:W-:Y:S02]  /*0b00*/  LOP3.LUT R3, R2, 0x1, RZ, 0xc0, !PT ;  /* 0x0000000102037812 */ /* 0x000fe400078ec0ff */
[----:B------:R-:W-:Y:S02]  /*0b10*/  SHF.R.U32.HI R2, RZ, 0x3, R0 ;  /* 0x00000003ff027819 */ /* 0x000fe40000011600 */
[----:B------:R-:W-:-:S02]  /*0b20*/  IADD3 R3, PT, PT, R0, -R5, -R3 ;  /* 0x8000000500037210 */ /* 0x000fc40007ffe803 */
[----:B------:R-:W-:Y:S02]  /*0b30*/  SHF.R.U32.HI R5, RZ, 0x2, R4 ;  /* 0x00000002ff057819 */ /* 0x000fe40000011604 */
[----:B------:R-:W-:Y:S02]  /*0b40*/  LOP3.LUT R2, R2, 0x11, RZ, 0xc0, !PT ;  /* 0x0000001102027812 */ /* 0x000fe400078ec0ff */
[----:B------:R-:W-:Y:S02]  /*0b50*/  LOP3.LUT R0, R3, 0xffff, RZ, 0xc0, !PT ;  /* 0x0000ffff03007812 */ /* 0x000fe400078ec0ff */
[----:B------:R-:W-:Y:S02]  /*0b60*/  LOP3.LUT R2, R2, 0x22, R5, 0xf8, !PT ;  /* 0x0000002202027812 */ /* 0x000fe400078ef805 */
[--C-:B------:R-:W-:Y:S02]  /*0b70*/  SHF.R.U32.HI R5, RZ, 0x1, R0.reuse ;  /* 0x00000001ff057819 */ /* 0x100fe40000011600 */
[----:B------:R-:W-:-:S02]  /*0b80*/  SHF.R.U32.HI R0, RZ, 0x8, R0 ;  /* 0x00000008ff007819 */ /* 0x000fc40000011600 */
[----:B------:R-:W-:-:S04]  /*0b90*/  LOP3.LUT R2, R2, 0x44, R5, 0xf8, !PT ;  /* 0x0000004402027812 */ /* 0x000fc800078ef805 */
[----:B------:R-:W-:Y:S02]  /*0ba0*/  SHF.R.U32.HI R4, RZ, 0x4, R2 ;  /* 0x00000004ff047819 */ /* 0x000fe40000011602 */
[----:B------:R-:W-:Y:S02]  /*0bb0*/  LOP3.LUT R2, R2, 0x7, RZ, 0xc0, !PT ;  /* 0x0000000702027812 */ /* 0x000fe400078ec0ff */
[----:B------:R-:W-:Y:S02]  /*0bc0*/  LOP3.LUT R12, R4, 0xffff, RZ, 0xc0, !PT ;  /* 0x0000ffff040c7812 */ /* 0x000fe400078ec0ff */
[----:B------:R-:W-:Y:S02]  /*0bd0*/  LOP3.LUT R4, R3, 0xff, RZ, 0xc0, !PT ;  /* 0x000000ff03047812 */ /* 0x000fe400078ec0ff */
[----:B------:R-:W0:Y:S08]  /*0be0*/  LDC.U8 R2, c[0x3][R2+0x308] ;  /* 0x00c0c20002027b82 */ /* 0x000e300000000000 */
[----:B------:R-:W0:Y:S08]  /*0bf0*/  LDC.U8 R5, c[0x3][R12+0x318] ;  /* 0x00c0c6000c057b82 */ /* 0x000e300000000000 */
[----:B------:R-:W1:Y:S01]  /*0c00*/  LDC.U8 R4, c[0x3][R4] ;  /* 0x00c0000004047b82 */ /* 0x000e620000000000 */
[----:B0-----:R-:W-:-:S04]  /*0c10*/  LOP3.LUT R5, R2, R5, RZ, 0xfc, !PT ;  /* 0x0000000502057212 */ /* 0x001fc800078efcff */
[----:B------:R-:W-:-:S04]  /*0c20*/  LOP3.LUT R5, R5, 0x1, R0, 0xf8, !PT ;  /* 0x0000000105057812 */ /* 0x000fc800078ef800 */
[----:B-1----:R-:W-:-:S04]  /*0c30*/  LOP3.LUT R0, R5, 0x2, R4, 0xfe, !PT ;  /* 0x0000000205007812 */ /* 0x002fc800078efe04 */
[----:B------:R-:W-:-:S05]  /*0c40*/  PRMT R0, R0, 0x7604, R3 ;  /* 0x0000760400007816 */ /* 0x000fca0000000003 */
[----:B------:R0:W-:Y:S01]  /*0c50*/  STL.U16 [R1], R0 ;  /* 0x0000000001007387 */ /* 0x0001e20000100400 */
[----:B------:R-:W-:Y:S05]  /*0c60*/  BRA `(.L_x_2) ;  /* 0x0000003000407947 */ /* 0x000fea0003800000 */
.L_x_10:
[----:B------:R-:W2:Y:S01]  /*0c70*/  LDL.U8 R5, [R1] ;  /* 0x0000000001057983 */ /* 0x000ea20000100000 */
[----:B-----5:R-:W-:-:S04]  /*0c80*/  LOP3.LUT R3, R4, 0xffff, RZ, 0xc0, !PT ;  /* 0x0000ffff04037812 */ /* 0x020fc800078ec0ff */
[----:B------:R-:W-:Y:S02]  /*0c90*/  LOP3.LUT R0, R3, 0xff, RZ, 0xc0, !PT ;  /* 0x000000ff03007812 */ /* 0x000fe400078ec0ff */
[----:B------:R-:W-:Y:S02]  /*0ca0*/  SHF.R.U32.HI R3, RZ, 0x2, R3 ;  /* 0x00000002ff037819 */ /* 0x000fe40000011603 */
[----:B--2---:R-:W-:Y:S01]  /*0cb0*/  SHF.R.U32.HI R2, RZ, 0x3, R5 ;  /* 0x00000003ff027819 */ /* 0x004fe20000011605 */
[----:B------:R-:W-:-:S03]  /*0cc0*/  IMAD.IADD R0, R5, 0x1, -R0 ;  /* 0x0000000105007824 */ /* 0x000fc600078e0a00 */
[----:B------:R-:W-:Y:S02]  /*0cd0*/  LOP3.LUT R2, R2, 0x11, RZ, 0xc0, !PT ;  /* 0x0000001102027812 */ /* 0x000fe400078ec0ff */
[----:B------:R-:W-:Y:S02]  /*0ce0*/  LOP3.LUT R4, R0, 0xffff, RZ, 0xc0, !PT ;  /* 0x0000ffff00047812 */ /* 0x000fe400078ec0ff */
[----:B------:R-:W-:Y:S02]  /*0cf0*/  LOP3.LUT R2, R2, 0x22, R3, 0xf8, !PT ;  /* 0x0000002202027812 */ /* 0x000fe400078ef803 */
[----:B------:R-:W-:Y:S02]  /*0d00*/  SHF.R.U32.HI R3, RZ, 0x1, R4 ;  /* 0x00000001ff037819 */ /* 0x000fe40000011604 */
[----:B------:R-:W-:Y:S02]  /*0d10*/  LOP3.LUT R5, R0, 0xff, RZ, 0xc0, !PT ;  /* 0x000000ff00057812 */ /* 0x000fe400078ec0ff */
[----:B------:R-:W-:-:S02]  /*0d20*/  LOP3.LUT R2, R2, 0x44, R3, 0xf8, !PT ;  /* 0x0000004402027812 */ /* 0x000fc400078ef803 */
[----:B------:R-:W-:Y:S02]  /*0d30*/  SHF.R.U32.HI R4, RZ, 0x8, R4 ;  /* 0x00000008ff047819 */ /* 0x000fe40000011604 */
[----:B------:R-:W-:Y:S01]  /*0d40*/  SHF.R.U32.HI R3, RZ, 0x4, R2 ;  /* 0x00000004ff037819 */ /* 0x000fe20000011602 */
[----:B------:R-:W0:Y:S01]  /*0d50*/  LDC.U8 R5, c[0x3][R5] ;  /* 0x00c0000005057b82 */ /* 0x000e220000000000 */
[----:B------:R-:W-:Y:S02]  /*0d60*/  LOP3.LUT R2, R2, 0x7, RZ, 0xc0, !PT ;  /* 0x0000000702027812 */ /* 0x000fe400078ec0ff */
[----:B------:R-:W-:-:S05]  /*0d70*/  LOP3.LUT R12, R3, 0xffff, RZ, 0xc0, !PT ;  /* 0x0000ffff030c7812 */ /* 0x000fca00078ec0ff */
[----:B------:R-:W1:Y:S08]  /*0d80*/  LDC.U8 R2, c[0x3][R2+0x308] ;  /* 0x00c0c20002027b82 */ /* 0x000e700000000000 */
[----:B------:R-:W1:Y:S02]  /*0d90*/  LDC.U8 R3, c[0x3][R12+0x318] ;  /* 0x00c0c6000c037b82 */ /* 0x000e640000000000 */
[----:B-1----:R-:W-:-:S04]  /*0da0*/  LOP3.LUT R3, R2, R3, RZ, 0xfc, !PT ;  /* 0x0000000302037212 */ /* 0x002fc800078efcff */
[----:B------:R-:W-:-:S04]  /*0db0*/  LOP3.LUT R4, R3, 0x1, R4, 0xf8, !PT ;  /* 0x0000000103047812 */ /* 0x000fc800078ef804 */
[----:B0-----:R-:W-:-:S04]  /*0dc0*/  LOP3.LUT R3, R4, 0x2, R5, 0xfe, !PT ;  /* 0x0000000204037812 */ /* 0x001fc800078efe05 */
[----:B------:R-:W-:-:S05]  /*0dd0*/  PRMT R0, R3, 0x7604, R0 ;  /* 0x0000760403007816 */ /* 0x000fca0000000000 */
[----:B------:R0:W-:Y:S01]  /*0de0*/  STL.U16 [R1], R0 ;  /* 0x0000000001007387 */ /* 0x0001e20000100400 */
[----:B------:R-:W-:Y:S05]  /*0df0*/  BRA `(.L_x_2) ;  /* 0x0000002c00dc7947 */ /* 0x000fea0003800000 */
.L_x_7:
[----:B------:R-:W-:-:S13]  /*0e00*/  ISETP.GT.AND P0, PT, R0, 0x5, PT ;  /* 0x000000050000780c */ /* 0x000fda0003f04270 */
[----:B------:R-:W-:Y:S05]  /*0e10*/  @P0 BRA `(.L_x_11) ;  /* 0x00000000004c0947 */ /* 0x000fea0003800000 */
[----:B------:R-:W-:-:S13]  /*0e20*/  ISETP.NE.AND P0, PT, R0, 0x4, PT ;  /* 0x000000040000780c */ /* 0x000fda0003f05270 */
[----:B------:R-:W-:Y:S05]  /*0e30*/  @!P0 BRA `(.L_x_12) ;  /* 0x0000000000248947 */ /* 0x000fea0003800000 */
[----:B------:R-:W-:-:S13]  /*0e40*/  ISETP.NE.AND P0, PT, R0, 0x5, PT ;  /* 0x000000050000780c */ /* 0x000fda0003f05270 */
[----:B------:R-:W-:Y:S05]  /*0e50*/  @P0 BRA `(.L_x_2) ;  /* 0x0000002c00c40947 */ /* 0x000fea0003800000 */
[----:B------:R-:W2:Y:S02]  /*0e60*/  LDL.U8 R3, [R1] ;  /* 0x0000000001037983 */ /* 0x000ea40000100000 */
[----:B--2--5:R-:W-:-:S04]  /*0e70*/  LOP3.LUT R0, R3, R4, RZ, 0x3c, !PT ;  /* 0x0000000403007212 */ /* 0x024fc800078e3cff */
[----:B------:R-:W-:-:S06]  /*0e80*/  LOP3.LUT R3, R0, 0xff, RZ, 0xc0, !PT ;  /* 0x000000ff00037812 */ /* 0x000fcc00078ec0ff */
[----:B------:R-:W0:Y:S02]  /*0e90*/  LDC.U8 R3, c[0x3][R3+0x100] ;  /* 0x00c0400003037b82 */ /* 0x000e240000000000 */
[----:B0-----:R-:W-:-:S05]  /*0ea0*/  PRMT R0, R3, 0x7604, R0 ;  /* 0x0000760403007816 */ /* 0x001fca0000000000 */
[----:B------:R0:W-:Y:S01]  /*0eb0*/  STL.U16 [R1], R0 ;  /* 0x0000000001007387 */ /* 0x0001e20000100400 */
[----:B------:R-:W-:Y:S05]  /*0ec0*/  BRA `(.L_x_2) ;  /* 0x0000002c00a87947 */ /* 0x000fea0003800000 */
.L_x_12:
[----:B------:R-:W2:Y:S02]  /*0ed0*/  LDL.U8 R3, [R1] ;  /* 0x0000000001037983 */ /* 0x000ea40000100000 */
[----:B--2--5:R-:W-:-:S04]  /*0ee0*/  LOP3.LUT R0, R3, R4, RZ, 0xc0, !PT ;  /* 0x0000000403007212 */ /* 0x024fc800078ec0ff */
[----:B------:R-:W-:-:S06]  /*0ef0*/  LOP3.LUT R2, R0, 0xff, RZ, 0xc0, !PT ;  /* 0x000000ff00027812 */ /* 0x000fcc00078ec0ff */
[----:B------:R-:W0:Y:S02]  /*0f00*/  LDC.U8 R2, c[0x3][R2+0x100] ;  /* 0x00c0400002027b82 */ /* 0x000e240000000000 */
[----:B0-----:R-:W-:-:S04]  /*0f10*/  LOP3.LUT R3, R2, 0x10, RZ, 0xfc, !PT ;  /* 0x0000001002037812 */ /* 0x001fc800078efcff */
[----:B------:R-:W-:-:S05]  /*0f20*/  PRMT R0, R3, 0x7604, R0 ;  /* 0x0000760403007816 */ /* 0x000fca0000000000 */
[----:B------:R0:W-:Y:S01]  /*0f30*/  STL.U16 [R1], R0 ;  /* 0x0000000001007387 */ /* 0x0001e20000100400 */
[----:B------:R-:W-:Y:S05]  /*0f40*/  BRA `(.L_x_2) ;  /* 0x0000002c00887947 */ /* 0x000fea0003800000 */
.L_x_11:
[----:B------:R-:W-:-:S13]  /*0f50*/  ISETP.NE.AND P0, PT, R0, 0x6, PT ;  /* 0x000000060000780c */ /* 0x000fda0003f05270 */
[----:B------:R-:W-:Y:S05]  /*0f60*/  @!P0 BRA `(.L_x_13) ;  /* 0x0000000000748947 */ /* 0x000fea0003800000 */
[----:B------:R-:W-:-:S13]  /*0f70*/  ISETP.NE.AND P0, PT, R0, 0x7, PT ;  /* 0x000000070000780c */ /* 0x000fda0003f05270 */
[----:B------:R-:W-:Y:S05]  /*0f80*/  @P0 BRA `(.L_x_2) ;  /* 0x0000002c00780947 */ /* 0x000fea0003800000 */
[----:B------:R-:W2:Y:S01]  /*0f90*/  LDL.U8 R5, [R1] ;  /* 0x0000000001057983 */ /* 0x000ea20000100000 */
[----:B-----5:R-:W-:-:S04]  /*0fa0*/  LOP3.LUT R3, R4, 0xffff, RZ, 0xc0, !PT ;  /* 0x0000ffff04037812 */ /* 0x020fc800078ec0ff */
[----:B------:R-:W-:-:S05]  /*0fb0*/  LOP3.LUT R0, R3, 0xff, RZ, 0xc0, !PT ;  /* 0x000000ff03007812 */ /* 0x000fca00078ec0ff */
[----:B--2---:R-:W-:Y:S01]  /*0fc0*/  IMAD.IADD R0, R5, 0x1, -R0 ;  /* 0x0000000105007824 */ /* 0x004fe200078e0a00 */
[----:B------:R-:W-:Y:S02]  /*0fd0*/  SHF.R.U32.HI R2, RZ, 0x3, R5 ;  /* 0x00000003ff027819 */ /* 0x000fe40000011605 */
[----:B------:R-:W-:Y:S02]  /*0fe0*/  SHF.R.U32.HI R5, RZ, 0x2, R3 ;  /* 0x00000002ff057819 */ /* 0x000fe40000011603 */
[----:B------:R-:W-:Y:S02]  /*0ff0*/  LOP3.LUT R2, R2, 0x11, RZ, 0xc0, !PT ;  /* 0x0000001102027812 */ /* 0x000fe400078ec0ff */
[----:B------:R-:W-:Y:S02]  /*1000*/  LOP3.LUT R3, R0, 0xffff, RZ, 0xc0, !PT ;  /* 0x0000ffff00037812 */ /* 0x000fe400078ec0ff */
[----:B------:R-:W-:Y:S02]  /*1010*/  LOP3.LUT R2, R2, 0x22, R5, 0xf8, !PT ;  /* 0x0000002202027812 */ /* 0x000fe400078ef805 */
[----:B------:R-:W-:-:S02]  /*1020*/  SHF.R.U32.HI R3, RZ, 0x1, R3 ;  /* 0x00000001ff037819 */ /* 0x000fc40000011603 */
[----:B------:R-:W-:Y:S02]  /*1030*/  LOP3.LUT P1, RZ, R0, 0x100, RZ, 0xc0, !PT ;  /* 0x0000010000ff7812 */ /* 0x000fe4000782c0ff */
[----:B------:R-:W-:-:S04]  /*1040*/  LOP3.LUT R2, R2, 0x44, R3, 0xf8, !PT ;  /* 0x0000004402027812 */ /* 0x000fc800078ef803 */
[----:B------:R-:W-:Y:S02]  /*1050*/  LOP3.LUT R3, R2, 0x7, RZ, 0xc0, !PT ;  /* 0x0000000702037812 */ /* 0x000fe400078ec0ff */
[----:B------:R-:W-:-:S04]  /*1060*/  SHF.R.U32.HI R2, RZ, 0x4, R2 ;  /* 0x00000004ff027819 */ /* 0x000fc80000011602 */
[----:B------:R-:W0:Y:S01]  /*1070*/  LDC.U8 R3, c[0x3][R3+0x308] ;  /* 0x00c0c20003037b82 */ /* 0x000e220000000000 */
[----:B------:R-:W-:Y:S02]  /*1080*/  LOP3.LUT R12, R2, 0xffff, RZ, 0xc0, !PT ;  /* 0x0000ffff020c7812 */ /* 0x000fe400078ec0ff */
[----:B------:R-:W-:-:S04]  /*1090*/  PRMT R2, R0, 0x9910, RZ ;  /* 0x0000991000027816 */ /* 0x000fc800000000ff */
[----:B------:R-:W-:Y:S01]  /*10a0*/  ISETP.NE.AND P0, PT, R2, RZ, PT ;  /* 0x000000ff0200720c */ /* 0x000fe20003f05270 */
[----:B------:R-:W1:Y:S03]  /*10b0*/  LDC.U8 R5, c[0x3][R12+0x318] ;  /* 0x00c0c6000c057b82 */ /* 0x000e660000000000 */
[----:B------:R-:W-:-:S04]  /*10c0*/  SEL R2, RZ, 0x40, P0 ;  /* 0x00000040ff027807 */ /* 0x000fc80000000000 */
[----:B------:R-:W-:Y:S02]  /*10d0*/  SEL R2, R2, 0x1, !P1 ;  /* 0x0000000102027807 */ /* 0x000fe40004800000 */
[----:B0-----:R-:W-:-:S04]  /*10e0*/  LOP3.LUT R4, R3, 0x28, R4, 0xf8, !PT ;  /* 0x0000002803047812 */ /* 0x001fc800078ef804 */
[----:B-1----:R-:W-:-:S04]  /*10f0*/  LOP3.LUT R5, R4, R5, RZ, 0xfc, !PT ;  /* 0x0000000504057212 */ /* 0x002fc800078efcff */
[----:B------:R-:W-:-:S04]  /*1100*/  LOP3.LUT R5, R5, 0x80, R0, 0xf8, !PT ;  /* 0x0000008005057812 */ /* 0x000fc800078ef800 */
[----:B------:R-:W-:-:S05]  /*1110*/  LOP3.LUT R0, R5, 0x2, R2, 0xfe, !PT ;  /* 0x0000000205007812 */ /* 0x000fca00078efe02 */
[----:B------:R0:W-:Y:S01]  /*1120*/  STL.U8 [R1+0x1], R0 ;  /* 0x0000010001007387 */ /* 0x0001e20000100000 */
[----:B------:R-:W-:Y:S05]  /*1130*/  BRA `(.L_x_2) ;  /* 0x0000002c000c7947 */ /* 0x000fea0003800000 */
.L_x_13:
[----:B------:R-:W2:Y:S02]  /*1140*/  LDL.U8 R3, [R1] ;  /* 0x0000000001037983 */ /* 0x000ea40000100000 */
[----:B--2--5:R-:W-:-:S04]  /*1150*/  LOP3.LUT R0, R3, R4, RZ, 0xfc, !PT ;  /* 0x0000000403007212 */ /* 0x024fc800078efcff */
[----:B------:R-:W-:-:S06]  /*1160*/  LOP3.LUT R3, R0, 0xff, RZ, 0xc0, !PT ;  /* 0x000000ff00037812 */ /* 0x000fcc00078ec0ff */
[----:B------:R-:W0:Y:S02]  /*1170*/  LDC.U8 R3, c[0x3][R3+0x100] ;  /* 0x00c0400003037b82 */ /* 0x000e240000000000 */
[----:B0-----:R-:W-:-:S05]  /*1180*/  PRMT R0, R3, 0x7604, R0 ;  /* 0x0000760403007816 */ /* 0x001fca0000000000 */
[----:B------:R0:W-:Y:S01]  /*1190*/  STL.U16 [R1], R0 ;  /* 0x0000000001007387 */ /* 0x0001e20000100400 */
[----:B------:R-:W-:Y:S05]  /*11a0*/  BRA `(.L_x_2) ;  /* 0x0000002800f07947 */ /* 0x000fea0003800000 */
.L_x_3:
[----:B------:R-:W-:-:S13]  /*11b0*/  ISETP.GT.U32.AND P0, PT, R5, 0x7e, PT ;  /* 0x0000007e0500780c */ /* 0x000fda0003f04070 */
[----:B------:R-:W-:Y:S05]  /*11c0*/  @P0 BRA `(.L_x_14) ;  /* 0x0000000000480947 */ /* 0x000fea0003800000 */
[----:B------:R-:W-:-:S04]  /*11d0*/  LOP3.LUT R4, R3, 0x7f, RZ, 0xc0, !PT ;  /* 0x0000007f03047812 */ /* 0x000fc800078ec0ff */
[----:B-1----:R-:W0:Y:S02]  /*11e0*/  LDC.U8 R0, c[0x3][R4+0x345] ;  /* 0x00c0d14004007b82 */ /* 0x002e240000000000 */
[----:B0-----:R-:W-:-:S05]  /*11f0*/  IMAD.IADD R12, R1, 0x1, R0 ;  /* 0x00000001010c7824 */ /* 0x001fca00078e0200 */
[----:B------:R-:W2:Y:S02]  /*1200*/  LDL.U8 R0, [R12] ;  /* 0x000000000c007983 */ /* 0x000ea40000100000 */
[----:B--2---:R-:W-:-:S05]  /*1210*/  VIADD R5, R0, 0x1 ;  /* 0x0000000100057836 */ /* 0x004fca0000000000 */
[----:B------:R0:W-:Y:S04]  /*1220*/  STL.U8 [R12], R5 ;  /* 0x000000050c007387 */ /* 0x0001e80000100000 */
[----:B------:R-:W2:Y:S01]  /*1230*/  LDL.U8 R13, [R1+0x1] ;  /* 0x00000100010d7983 */ /* 0x000ea20000100000 */
[C---:B------:R-:W-:Y:S02]  /*1240*/  LOP3.LUT R2, R5.reuse, 0xff, RZ, 0xc0, !PT ;  /* 0x000000ff05027812 */ /* 0x040fe400078ec0ff */
[C---:B------:R-:W-:Y:S02]  /*1250*/  LOP3.LUT R0, R5.reuse, 0xff, RZ, 0xc0, !PT ;  /* 0x000000ff05007812 */ /* 0x040fe400078ec0ff */
[----:B------:R-:W-:Y:S02]  /*1260*/  LOP3.LUT P1, RZ, R5, 0xf, RZ, 0xc0, !PT ;  /* 0x0000000f05ff7812 */ /* 0x000fe4000782c0ff */
[----:B------:R-:W1:Y:S01]  /*1270*/  LDC.U8 R2, c[0x3][R2] ;  /* 0x00c0000002027b82 */ /* 0x000e620000000000 */
[----:B------:R-:W-:-:S02]  /*1280*/  ISETP.NE.AND P0, PT, R0, 0x80, PT ;  /* 0x000000800000780c */ /* 0x000fc40003f05270 */
[----:B------:R-:W-:Y:S02]  /*1290*/  SEL R3, RZ, 0x10, P1 ;  /* 0x00000010ff037807 */ /* 0x000fe40000800000 */
[----:B------:R-:W-:-:S04]  /*12a0*/  SEL R0, RZ, 0x4, P0 ;  /* 0x00000004ff007807 */ /* 0x000fc80000000000 */
[----:B--2---:R-:W-:-:S04]  /*12b0*/  LOP3.LUT R0, R0, 0x1, R13, 0xf8, !PT ;  /* 0x0000000100007812 */ /* 0x004fc800078ef80d */
[----:B-1----:R-:W-:-:S05]  /*12c0*/  LOP3.LUT R0, R3, R0, R2, 0xfe, !PT ;  /* 0x0000000003007212 */ /* 0x002fca00078efe02 */
[----:B------:R0:W-:Y:S01]  /*12d0*/  STL.U8 [R1+0x1], R0 ;  /* 0x0000010001007387 */ /* 0x0001e20000100000 */
[----:B------:R-:W-:Y:S05]  /*12e0*/  BRA `(.L_x_2) ;  /* 0x0000002800a07947 */ /* 0x000fea0003800000 */
.L_x_14:
[----:B------:R-:W-:-:S13]  /*12f0*/  ISETP.GT.U32.AND P0, PT, R5, 0x85, PT ;  /* 0x000000850500780c */ /* 0x000fda0003f04070 */
[----:B------:R-:W-:Y:S05]  /*1300*/  @P0 BRA `(.L_x_15) ;  /* 0x0000000000580947 */ /* 0x000fea0003800000 */
[----:B------:R-:W-:Y:S02]  /*1310*/  LOP3.LUT R14, R3, 0xff, RZ, 0xc0, !PT ;  /* 0x000000ff030e7812 */ /* 0x000fe400078ec0ff */
[----:B------:R-:W2:Y:S02]  /*1320*/  LDL.U8 R3, [R1+0x1] ;  /* 0x0000010001037983 */ /* 0x000ea40000100000 */
[----:B-1----:R-:W0:Y:S02]  /*1330*/  LDC.U8 R0, c[0x3][R14+0x33e] ;  /* 0x00c0cf800e007b82 */ /* 0x002e240000000000 */
[----:B0-----:R-:W-:-:S05]  /*1340*/  IMAD.IADD R13, R1, 0x1, R0 ;  /* 0x00000001010d7824 */ /* 0x001fca00078e0200 */
[----:B------:R-:W3:Y:S02]  /*1350*/  LDL.U8 R0, [R13] ;  /* 0x000000000d007983 */ /* 0x000ee40000100000 */
[----:B---3--:R-:W-:-:S04]  /*1360*/  LOP3.LUT P0, RZ, R0, 0xf, RZ, 0xc0, !PT ;  /* 0x0000000f00ff7812 */ /* 0x008fc8000780c0ff */
[----:B------:R-:W-:-:S04]  /*1370*/  SEL R0, RZ, 0x10, P0 ;  /* 0x00000010ff007807 */ /* 0x000fc80000000000 */
[----:B--2---:R-:W-:-:S04]  /*1380*/  LOP3.LUT R0, R0, 0x1, R3, 0xf8, !PT ;  /* 0x0000000100007812 */ /* 0x004fc800078ef803 */
[----:B------:R-:W-:-:S05]  /*1390*/  LOP3.LUT R0, R0, 0x2, RZ, 0xfc, !PT ;  /* 0x0000000200007812 */ /* 0x000fca00078efcff */
[----:B------:R0:W-:Y:S04]  /*13a0*/  STL.U8 [R1+0x1], R0 ;  /* 0x0000010001007387 */ /* 0x0001e80000100000 */
[----:B------:R-:W2:Y:S02]  /*13b0*/  LDL.U8 R2, [R13] ;  /* 0x000000000d027983 */ /* 0x000ea40000100000 */
[----:B--2---:R-:W-:-:S05]  /*13c0*/  VIADD R2, R2, 0xffffffff ;  /* 0xffffffff02027836 */ /* 0x004fca0000000000 */
[----:B------:R0:W-:Y:S04]  /*13d0*/  STL.U8 [R13], R2 ;  /* 0x000000020d007387 */ /* 0x0001e80000100000 */
[----:B------:R-:W2:Y:S01]  /*13e0*/  LDL.U8 R5, [R1+0x1] ;  /* 0x0000010001057983 */ /* 0x000ea20000100000 */
[----:B------:R-:W-:-:S04]  /*13f0*/  LOP3.LUT R12, R2, 0xff, RZ, 0xc0, !PT ;  /* 0x000000ff020c7812 */ /* 0x000fc800078ec0ff */
[----:B------:R-:W2:Y:S01]  /*1400*/  LDC.U8 R4, c[0x3][R12] ;  /* 0x00c000000c047b82 */ /* 0x000ea20000000000 */
[----:B------:R-:W-:-:S04]  /*1410*/  LOP3.LUT R3, R2, 0xff, RZ, 0xc0, !PT ;  /* 0x000000ff02037812 */ /* 0x000fc800078ec0ff */
[----:B------:R-:W-:-:S04]  /*1420*/  ISETP.NE.AND P0, PT, R3, 0x7f, PT ;  /* 0x0000007f0300780c */ /* 0x000fc80003f05270 */
[----:B------:R-:W-:-:S04]  /*1430*/  SEL R3, RZ, 0x4, P0 ;  /* 0x00000004ff037807 */ /* 0x000fc80000000000 */
[----:B--2---:R-:W-:-:S05]  /*1440*/  LOP3.LUT R4, R5, R3, R4, 0xfe, !PT ;  /* 0x0000000305047212 */ /* 0x004fca00078efe04 */
[----:B------:R0:W-:Y:S01]  /*1450*/  STL.U8 [R1+0x1], R4 ;  /* 0x0000010401007387 */ /* 0x0001e20000100000 */
[----:B------:R-:W-:Y:S05]  /*1460*/  BRA `(.L_x_2) ;  /* 0x0000002800407947 */ /* 0x000fea0003800000 */
.L_x_15:
[----:B------:R-:W-:Y:S01]  /*1470*/  PRMT R2, R3, 0x9910, RZ ;  /* 0x0000991003027816 */ /* 0x000fe200000000ff */
[----:B------:R-:W-:Y:S03]  /*1480*/  BSSY.RELIABLE B1, `(.L_x_16) ;  /* 0x00000a7000017945 */ /* 0x000fe60003800100 */
[----:B------:R-:W-:-:S13]  /*1490*/  ISETP.GT.AND P0, PT, R2, 0x8a, PT ;  /* 0x0000008a0200780c */ /* 0x000fda0003f04270 */
[----:B------:R-:W-:Y:S05]  /*14a0*/  @P0 BRA `(.L_x_17) ;  /* 0x0000000800040947 */ /* 0x000fea0003800000 */
[----:B------:R-:W-:-:S13]  /*14b0*/  ISETP.GT.AND P0, PT, R2, 0x87, PT ;  /* 0x000000870200780c */ /* 0x000fda0003f04270 */
[----:B------:R-:W-:Y:S05]  /*14c0*/  @P0 BRA `(.L_x_18) ;  /* 0x0000000000740947 */ /* 0x000fea0003800000 */
[----:B------:R-:W-:-:S13]  /*14d0*/  ISETP.NE.AND P0, PT, R2, 0x86, PT ;  /* 0x000000860200780c */ /* 0x000fda0003f05270 */
[----:B------:R-:W-:Y:S05]  /*14e0*/  @!P0 BREAK.RELIABLE B1 ;  /* 0x0000000000018942 */ /* 0x000fea0003800100 */
[----:B------:R-:W-:Y:S05]  /*14f0*/  @!P0 BRA `(.L_x_19) ;  /* 0x00000000003c8947 */ /* 0x000fea0003800000 */
[----:B------:R-:W-:-:S13]  /*1500*/  ISETP.NE.AND P0, PT, R2, 0x87, PT ;  /* 0x000000870200780c */ /* 0x000fda0003f05270 */
[----:B------:R-:W-:Y:S05]  /*1510*/  @!P0 BREAK.RELIABLE B1 ;  /* 0x0000000000018942 */ /* 0x000fea0003800100 */
[----:B------:R-:W-:Y:S05]  /*1520*/  @P0 BRA `(.L_x_20) ;  /* 0x0000000800700947 */ /* 0x000fea0003800000 */
[----:B------:R-:W1:Y:S02]  /*1530*/  LDL.U16 R2, [R1] ;  /* 0x0000000001027983 */ /* 0x000e640000100400 */
[C---:B-1----:R-:W-:Y:S02]  /*1540*/  PRMT R0, R2.reuse, 0x7770, RZ ;  /* 0x0000777002007816 */ /* 0x042fe400000000ff */
[----:B------:R-:W-:Y:S02]  /*1550*/  PRMT R2, R2, 0x7771, RZ ;  /* 0x0000777102027816 */ /* 0x000fe400000000ff */
[C---:B------:R-:W-:Y:S02]  /*1560*/  LOP3.LUT R3, R0.reuse, 0xfe, RZ, 0xc0, !PT ;  /* 0x000000fe00037812 */ /* 0x040fe400078ec0ff */
[----:B------:R-:W-:Y:S02]  /*1570*/  LOP3.LUT R5, R0, 0x1, RZ, 0xc0, !PT ;  /* 0x0000000100057812 */ /* 0x000fe400078ec0ff */
[----:B------:R-:W-:-:S02]  /*1580*/  SHF.R.U32.HI R3, RZ, 0x1, R3 ;  /* 0x00000001ff037819 */ /* 0x000fc40000011603 */
[----:B------:R-:W-:-:S03]  /*1590*/  LOP3.LUT R2, R5, 0xffc4, R2, 0xf8, !PT ;  /* 0x0000ffc405027812 */ /* 0x000fc600078ef802 */
[----:B------:R-:W-:-:S05]  /*15a0*/  IMAD R3, R0, 0x80, R3 ;  /* 0x0000008000037824 */ /* 0x000fca00078e0203 */
[----:B------:R-:W-:-:S04]  /*15b0*/  LOP3.LUT R2, R2, 0x28, R3, 0xf8, !PT ;  /* 0x0000002802027812 */ /* 0x000fc800078ef803 */
[----:B------:R-:W-:-:S05]  /*15c0*/  PRMT R2, R2, 0x7604, R3 ;  /* 0x0000760402027816 */ /* 0x000fca0000000003 */
[----:B------:R0:W-:Y:S01]  /*15d0*/  STL.U16 [R1], R2 ;  /* 0x0000000201007387 */ /* 0x0001e20000100400 */
[----:B------:R-:W-:Y:S05]  /*15e0*/  BRA `(.L_x_2) ;  /* 0x0000002400e07947 */ /* 0x000fea0003800000 */
.L_x_19:
[----:B------:R-:W1:Y:S02]  /*15f0*/  LDL.U16 R2, [R1] ;  /* 0x0000000001027983 */ /* 0x000e640000100400 */
[C---:B-1----:R-:W-:Y:S02]  /*1600*/  PRMT R0, R2.reuse, 0x7770, RZ ;  /* 0x0000777002007816 */ /* 0x042fe400000000ff */
[----:B------:R-:W-:Y:S02]  /*1610*/  PRMT R2, R2, 0x7771, RZ ;  /* 0x0000777102027816 */ /* 0x000fe400000000ff */
[----:B------:R-:W-:Y:S02]  /*1620*/  LOP3.LUT R3, R0, 0x80, RZ, 0xc0, !PT ;  /* 0x0000008000037812 */ /* 0x000fe400078ec0ff */
[----:B------:R-:W-:Y:S02]  /*1630*/  LOP3.LUT R2, R2, 0xffc4, RZ, 0xc0, !PT ;  /* 0x0000ffc402027812 */ /* 0x000fe400078ec0ff */
[----:B------:R-:W-:-:S05]  /*1640*/  SHF.R.U32.HI R3, RZ, 0x7, R3 ;  /* 0x00000007ff037819 */ /* 0x000fca0000011603 */
[----:B------:R-:W-:-:S05]  /*1650*/  IMAD R3, R0, 0x2, R3 ;  /* 0x0000000200037824 */ /* 0x000fca00078e0203 */
[----:B------:R-:W-:-:S04]  /*1660*/  LOP3.LUT R2, R2, 0x29, R3, 0xf8, !PT ;  /* 0x0000002902027812 */ /* 0x000fc800078ef803 */
[----:B------:R-:W-:-:S05]  /*1670*/  PRMT R2, R2, 0x7604, R3 ;  /* 0x0000760402027816 */ /* 0x000fca0000000003 */
[----:B------:R0:W-:Y:S01]  /*1680*/  STL.U16 [R1], R2 ;  /* 0x0000000201007387 */ /* 0x0001e20000100400 */
[----:B------:R-:W-:Y:S05]  /*1690*/  BRA `(.L_x_2) ;  /* 0x0000002400b47947 */ /* 0x000fea0003800000 */
.L_x_18:
[----:B------:R-:W-:-:S13]  /*16a0*/  ISETP.NE.AND P0, PT, R2, 0x88, PT ;  /* 0x000000880200780c */ /* 0x000fda0003f05270 */
[----:B------:R-:W-:Y:S05]  /*16b0*/  @!P0 BREAK.RELIABLE B1 ;  /* 0x0000000000018942 */ /* 0x000fea0003800100 */
[----:B------:R-:W-:Y:S05]  /*16c0*/  @!P0 BRA `(.L_x_21) ;  /* 0x00000004004c8947 */ /* 0x000fea0003800000 */
[----:B------:R-:W-:-:S13]  /*16d0*/  ISETP.NE.AND P0, PT, R2, 0x89, PT ;  /* 0x000000890200780c */ /* 0x000fda0003f05270 */
[----:B------:R-:W-:Y:S05]  /*16e0*/  @!P0 BREAK.RELIABLE B1 ;  /* 0x0000000000018942 */ /* 0x000fea0003800100 */
[----:B------:R-:W-:Y:S05]  /*16f0*/  @!P0 BRA `(.L_x_22) ;  /* 0x0000000400108947 */ /* 0x000fea0003800000 */
[----:B------:R-:W-:-:S13]  /*1700*/  ISETP.NE.AND P0, PT, R2, 0x8a, PT ;  /* 0x0000008a0200780c */ /* 0x000fda0003f05270 */
[----:B------:R-:W-:Y:S05]  /*1710*/  @!P0 BREAK.RELIABLE B1 ;  /* 0x0000000000018942 */ /* 0x000fea0003800100 */
[----:B------:R-:W-:Y:S05]  /*1720*/  @P0 BRA `(.L_x_20) ;  /* 0x0000000400f00947 */ /* 0x000fea0003800000 */
[----:B------:R-:W1:Y:S01]  /*1730*/  LDL.U16 R2, [R1] ;  /* 0x0000000001027983 */ /* 0x000e620000100400 */
[----:B------:R-:W-:Y:S01]  /*1740*/  BSSY.RECONVERGENT B2, `(.L_x_23) ;  /* 0x0000039000027945 */ /* 0x000fe20003800200 */
[C---:B-1----:R-:W-:Y:S02]  /*1750*/  PRMT R0, R2.reuse, 0x7770, RZ ;  /* 0x0000777002007816 */ /* 0x042fe400000000ff */
[----:B------:R-:W-:Y:S02]  /*1760*/  PRMT R2, R2, 0x7771, RZ ;  /* 0x0000777102027816 */ /* 0x000fe400000000ff */
[----:B------:R-:W-:Y:S02]  /*1770*/  LOP3.LUT R4, R0, 0xe, RZ, 0xc0, !PT ;  /* 0x0000000e00047812 */ /* 0x000fe400078ec0ff */
[----:B------:R-:W-:Y:S02]  /*1780*/  LOP3.LUT P2, RZ, R2, 0x10, RZ, 0xc0, !PT ;  /* 0x0000001002ff7812 */ /* 0x000fe4000784c0ff */
[----:B------:R-:W-:-:S02]  /*1790*/  ISETP.GT.U32.AND P1, PT, R4, 0x9, PT ;  /* 0x000000090400780c */ /* 0x000fc40003f24070 */
[----:B------:R-:W-:Y:S02]  /*17a0*/  LOP3.LUT R3, R2, 0x1, RZ, 0xc0, !PT ;  /* 0x0000000102037812 */ /* 0x000fe400078ec0ff */
[----:B------:R-:W-:Y:S02]  /*17b0*/  SEL R4, RZ, 0x6, !P1 ;  /* 0x00000006ff047807 */ /* 0x000fe40004800000 */
[----:B------:R-:W-:Y:S02]  /*17c0*/  ISETP.NE.U32.AND P0, PT, R3, 0x1, PT ;  /* 0x000000010300780c */ /* 0x000fe40003f05070 */
[----:B------:R-:W-:Y:S02]  /*17d0*/  SEL R4, R4, 0x6, !P2 ;  /* 0x0000000604047807 */ /* 0x000fe40005000000 */
[----:B------:R-:W-:Y:S02]  /*17e0*/  LOP3.LUT P2, RZ, R2, 0x2, RZ, 0xc0, !PT ;  /* 0x0000000202ff7812 */ /* 0x000fe4000784c0ff */
[----:B------:R-:W-:Y:S01]  /*17f0*/  ISETP.GT.U32.AND P1, PT, R0, 0x99, PT ;  /* 0x000000990000780c */ /* 0x000fe20003f24070 */
[----:B------:R-:W-:-:S03]  /*1800*/  VIADD R13, R4, 0x60 ;  /* 0x00000060040d7836 */ /* 0x000fc60000000000 */
[----:B------:R-:W-:-:S03]  /*1810*/  SEL R5, R3, 0x1, !P1 ;  /* 0x0000000103057807 */ /* 0x000fc60004800000 */
[----:B------:R-:W-:-:S04]  /*1820*/  @P0 SEL R13, R13, R4, P1 ;  /* 0x000000040d0d0207 */ /* 0x000fc80000800000 */
[----:B------:R-:W-:Y:S05]  /*1830*/  @!P2 BRA `(.L_x_24) ;  /* 0x000000000050a947 */ /* 0x000fea0003800000 */
[----:B------:R-:W-:Y:S01]  /*1840*/  IMAD.IADD R2, R0, 0x1, -R13 ;  /* 0x0000000100027824 */ /* 0x000fe200078e0a0d */
[----:B------:R-:W-:-:S04]  /*1850*/  SHF.R.U32.HI R0, RZ, 0x3, R0 ;  /* 0x00000003ff007819 */ /* 0x000fc80000011600 */
[C---:B------:R-:W-:Y:S01]  /*1860*/  LOP3.LUT R14, R2.reuse, 0xffff, RZ, 0xc0, !PT ;  /* 0x0000ffff020e7812 */ /* 0x040fe200078ec0ff */
[----:B------:R0:W-:Y:S01]  /*1870*/  STL.U8 [R1], R2 ;  /* 0x0000000201007387 */ /* 0x0001e20000100000 */
[----:B------:R-:W-:Y:S02]  /*1880*/  LOP3.LUT R12, R2, 0xff, RZ, 0xc0, !PT ;  /* 0x000000ff020c7812 */ /* 0x000fe400078ec0ff */
[----:B------:R-:W-:Y:S02]  /*1890*/  SHF.R.U32.HI R3, RZ, 0x1, R14 ;  /* 0x00000001ff037819 */ /* 0x000fe4000001160e */
[----:B------:R-:W1:Y:S02]  /*18a0*/  LDC.U8 R13, c[0x3][R12] ;  /* 0x00c000000c0d7b82 */ /* 0x000e640000000000 */
[----:B------:R-:W-:-:S04]  /*18b0*/  LOP3.LUT R3, R3, 0x44, RZ, 0xc0, !PT ;  /* 0x0000004403037812 */ /* 0x000fc800078ec0ff */
[----:B------:R-:W-:-:S04]  /*18c0*/  LOP3.LUT R0, R3, 0x11, R0, 0xf8, !PT ;  /* 0x0000001103007812 */ /* 0x000fc800078ef800 */
[----:B------:R-:W-:Y:S02]  /*18d0*/  SHF.R.U32.HI R3, RZ, 0x4, R0 ;  /* 0x00000004ff037819 */ /* 0x000fe40000011600 */
[----:B------:R-:W-:Y:S02]  /*18e0*/  LOP3.LUT R4, R0, 0x5, RZ, 0xc0, !PT ;  /* 0x0000000500047812 */ /* 0x000fe400078ec0ff */
[----:B------:R-:W-:Y:S02]  /*18f0*/  LOP3.LUT R15, R3, 0xffff, RZ, 0xc0, !PT ;  /* 0x0000ffff030f7812 */ /* 0x000fe400078ec0ff */
[----:B------:R-:W2:Y:S08]  /*1900*/  LDC.U8 R3, c[0x3][R4+0x308] ;  /* 0x00c0c20004037b82 */ /* 0x000eb00000000000 */
[----:B------:R-:W2:Y:S02]  /*1910*/  LDC.U8 R0, c[0x3][R15+0x318] ;  /* 0x00c0c6000f007b82 */ /* 0x000ea40000000000 */
[----:B--2---:R-:W-:-:S02]  /*1920*/  LOP3.LUT R3, R3, R0, RZ, 0xfc, !PT ;  /* 0x0000000003037212 */ /* 0x004fc400078efcff */
[----:B------:R-:W-:-:S04]  /*1930*/  SHF.R.U32.HI R0, RZ, 0x8, R14 ;  /* 0x00000008ff007819 */ /* 0x000fc8000001160e */
[----:B------:R-:W-:Y:S02]  /*1940*/  LOP3.LUT R0, R3, 0x1, R0, 0xf8, !PT ;  /* 0x0000000103007812 */ /* 0x000fe400078ef800 */
[----:B------:R-:W-:Y:S02]  /*1950*/  PRMT R3, R2, 0x7610, R3 ;  /* 0x0000761002037816 */ /* 0x000fe40000000003 */
[----:B-1----:R-:W-:Y:S01]  /*1960*/  LOP3.LUT R0, R0, 0x2, R13, 0xfe, !PT ;  /* 0x0000000200007812 */ /* 0x002fe200078efe0d */
[----:B0-----:R-:W-:Y:S06]  /*1970*/  BRA `(.L_x_25) ;  /* 0x0000000000547947 */ /* 0x001fec0003800000 */
.L_x_24:
[----:B------:R-:W-:Y:S01]  /*1980*/  IMAD.IADD R2, R0, 0x1, R13 ;  /* 0x0000000100027824 */ /* 0x000fe200078e020d */
[----:B------:R-:W-:-:S04]  /*1990*/  SHF.R.U32.HI R0, RZ, 0x3, R0 ;  /* 0x00000003ff007819 */ /* 0x000fc80000011600 */
[C---:B------:R-:W-:Y:S01]  /*19a0*/  LOP3.LUT R4, R2.reuse, 0xffff, RZ, 0xc0, !PT ;  /* 0x0000ffff02047812 */ /* 0x040fe200078ec0ff */
[----:B------:R0:W-:Y:S01]  /*19b0*/  STL.U8 [R1], R2 ;  /* 0x0000000201007387 */ /* 0x0001e20000100000 */
[----:B------:R-:W-:Y:S02]  /*19c0*/  PRMT R15, R2, 0x9910, RZ ;  /* 0x00009910020f7816 */ /* 0x000fe400000000ff */
[----:B------:R-:W-:Y:S02]  /*19d0*/  SHF.R.U32.HI R3, RZ, 0x1, R4 ;  /* 0x00000001ff037819 */ /* 0x000fe40000011604 */
[----:B------:R-:W-:Y:S02]  /*19e0*/  LOP3.LUT R13, R4, 0xff, RZ, 0xc0, !PT ;  /* 0x000000ff040d7812 */ /* 0x000fe400078ec0ff */
[----:B------:R-:W-:-:S04]  /*19f0*/  LOP3.LUT R3, R3, 0x44, RZ, 0xc0, !PT ;  /* 0x0000004403037812 */ /* 0x000fc800078ec0ff */
[----:B------:R-:W-:Y:S01]  /*1a00*/  LOP3.LUT R3, R3, 0x11, R0, 0xf8, !PT ;  /* 0x0000001103037812 */ /* 0x000fe200078ef800 */
[----:B------:R-:W1:Y:S01]  /*1a10*/  LDC.U8 R13, c[0x3][R13] ;  /* 0x00c000000d0d7b82 */ /* 0x000e620000000000 */
[----:B------:R-:W-:Y:S02]  /*1a20*/  LOP3.LUT R0, R2, 0xff, RZ, 0xc0, !PT ;  /* 0x000000ff02007812 */ /* 0x000fe400078ec0ff */
[----:B------:R-:W-:Y:S02]  /*1a30*/  LOP3.LUT R4, R3, 0x5, RZ, 0xc0, !PT ;  /* 0x0000000503047812 */ /* 0x000fe400078ec0ff */
[----:B------:R-:W-:Y:S02]  /*1a40*/  SHF.R.U32.HI R3, RZ, 0x4, R3 ;  /* 0x00000004ff037819 */ /* 0x000fe40000011603 */
[----:B------:R-:W-:Y:S02]  /*1a50*/  ISETP.NE.AND P0, PT, R0, R15, PT ;  /* 0x0000000f0000720c */ /* 0x000fe40003f05270 */
[----:B------:R-:W1:Y:S01]  /*1a60*/  LDC.U8 R4, c[0x3][R4+0x300] ;  /* 0x00c0c00004047b82 */ /* 0x000e620000000000 */
[----:B------:R-:W-:-:S02]  /*1a70*/  LOP3.LUT R12, R3, 0xffff, RZ, 0xc0, !PT ;  /* 0x0000ffff030c7812 */ /* 0x000fc400078ec0ff */
[----:B------:R-:W-:-:S05]  /*1a80*/  SEL R0, RZ, 0x1, !P0 ;  /* 0x00000001ff007807 */ /* 0x000fca0004000000 */
[----:B------:R-:W2:Y:S01]  /*1a90*/  LDC.U8 R3, c[0x3][R12+0x310] ;  /* 0x00c0c4000c037b82 */ /* 0x000ea20000000000 */
[----:B-1----:R-:W-:-:S04]  /*1aa0*/  LOP3.LUT R0, R4, R13, R0, 0xfe, !PT ;  /* 0x0000000d04007212 */ /* 0x002fc800078efe00 */
[----:B--2---:R-:W-:Y:S02]  /*1ab0*/  LOP3.LUT R0, R0, R3, RZ, 0xfc, !PT ;  /* 0x0000000300007212 */ /* 0x004fe400078efcff */
[----:B0-----:R-:W-:-:S07]  /*1ac0*/  PRMT R3, R2, 0x7610, R3 ;  /* 0x0000761002037816 */ /* 0x001fce0000000003 */
.L_x_25:
[----:B------:R-:W-:Y:S05]  /*1ad0*/  BSYNC.RECONVERGENT B2 ;  /* 0x0000000000027941 */ /* 0x000fea0003800200 */
.L_x_23:
[----:B------:R-:W-:Y:S02]  /*1ae0*/  LOP3.LUT R3, R3, 0xff, RZ, 0xc0, !PT ;  /* 0x000000ff03037812 */ /* 0x000fe400078ec0ff */
[----:B------:R-:W-:-:S04]  /*1af0*/  LOP3.LUT R0, R5, 0xfa, R0, 0xf8, !PT ;  /* 0x000000fa05007812 */ /* 0x000fc800078ef800 */
[----:B------:R-:W0:Y:S02]  /*1b00*/  LDC.U8 R3, c[0x3][R3+0x200] ;  /* 0x00c0800003037b82 */ /* 0x000e240000000000 */
[----:B0-----:R-:W-:-:S05]  /*1b10*/  LOP3.LUT R0, R0, R3, RZ, 0xfc, !PT ;  /* 0x0000000300007212 */ /* 0x001fca00078efcff */
[----:B------:R0:W-:Y:S01]  /*1b20*/  STL.U8 [R1+0x1], R0 ;  /* 0x0000010001007387 */ /* 0x0001e20000100000 */
[----:B------:R-:W-:Y:S05]  /*1b30*/  BRA `(.L_x_2) ;  /* 0x00000020008c7947 */ /* 0x000fea0003800000 */
.L_x_22:
[----:B------:R-:W1:Y:S02]  /*1b40*/  LDL.U16 R2, [R1] ;  /* 0x0000000001027983 */ /* 0x000e640000100400 */
[C---:B-1----:R-:W-:Y:S02]  /*1b50*/  PRMT R0, R2.reuse, 0x7770, RZ ;  /* 0x0000777002007816 */ /* 0x042fe400000000ff */
[----:B------:R-:W-:Y:S02]  /*1b60*/  PRMT R2, R2, 0x7771, RZ ;  /* 0x0000777102027816 */ /* 0x000fe400000000ff */
[----:B------:R-:W-:Y:S02]  /*1b70*/  SHF.R.U32.HI R3, RZ, 0x1, R0 ;  /* 0x00000001ff037819 */ /* 0x000fe40000011600 */
[----:B------:R-:W-:Y:S02]  /*1b80*/  LOP3.LUT R5, R2, 0xffc4, RZ, 0xc0, !PT ;  /* 0x0000ffc402057812 */ /* 0x000fe400078ec0ff */
[----:B------:R-:W-:-:S02]  /*1b90*/  LOP3.LUT R3, R3, 0x7f, RZ, 0xc0, !PT ;  /* 0x0000007f03037812 */ /* 0x000fc400078ec0ff */
[----:B------:R-:W-:-:S03]  /*1ba0*/  LOP3.LUT R0, R5, 0x1, R0, 0xf8, !PT ;  /* 0x0000000105007812 */ /* 0x000fc600078ef800 */
[----:B------:R-:W-:-:S05]  /*1bb0*/  IMAD R3, R2, 0x80, R3 ;  /* 0x0000008002037824 */ /* 0x000fca00078e0203 */
[----:B------:R-:W-:-:S04]  /*1bc0*/  LOP3.LUT R0, R0, 0x28, R3, 0xf8, !PT ;  /* 0x0000002800007812 */ /* 0x000fc800078ef803 */
[----:B------:R-:W-:-:S05]  /*1bd0*/  PRMT R0, R0, 0x7604, R3 ;  /* 0x0000760400007816 */ /* 0x000fca0000000003 */
[----:B------:R0:W-:Y:S01]  /*1be0*/  STL.U16 [R1], R0 ;  /* 0x0000000001007387 */ /* 0x0001e20000100400 */
[----:B------:R-:W-:Y:S05]  /*1bf0*/  BRA `(.L_x_2) ;  /* 0x00000020005c7947 */ /* 0x000fea0003800000 */
.L_x_21:
[----:B------:R-:W1:Y:S02]  /*1c00*/  LDL.U16 R4, [R1] ;  /* 0x0000000001047983 */ /* 0x000e640000100400 */
[----:B-1----:R-:W-:-:S04]  /*1c10*/  PRMT R0, R4, 0x7770, RZ ;  /* 0x0000777004007816 */ /* 0x002fc800000000ff */
[C---:B------:R-:W-:Y:S01]  /*1c20*/  LOP3.LUT R2, R0.reuse, 0x80, RZ, 0xc0, !PT ;  /* 0x0000008000027812 */ /* 0x040fe200078ec0ff */
[----:B------:R-:W-:Y:S01]  /*1c30*/  IMAD.SHL.U32 R3, R0, 0x2, RZ ;  /* 0x0000000200037824 */ /* 0x000fe200078e00ff */
[----:B------:R-:W-:-:S04]  /*1c40*/  PRMT R0, R4, 0x7771, RZ ;  /* 0x0000777104007816 */ /* 0x000fc800000000ff */
[----:B------:R-:W-:Y:S02]  /*1c50*/  LEA.HI R2, R2, R3, RZ, 0x19 ;  /* 0x0000000302027211 */ /* 0x000fe400078fc8ff */
[----:B------:R-:W-:Y:S02]  /*1c60*/  LOP3.LUT R3, R3, 0x1, R0, 0xf8, !PT ;  /* 0x0000000103037812 */ /* 0x000fe400078ef800 */
[----:B------:R-:W-:-:S04]  /*1c70*/  LOP3.LUT R5, R2, 0x29, RZ, 0xc0, !PT ;  /* 0x0000002902057812 */ /* 0x000fc800078ec0ff */
[----:B------:R-:W-:-:S04]  /*1c80*/  LOP3.LUT R0, R5, 0xffc4, R0, 0xf8, !PT ;  /* 0x0000ffc405007812 */ /* 0x000fc800078ef800 */
[----:B------:R-:W-:-:S05]  /*1c90*/  PRMT R0, R0, 0x7604, R3 ;  /* 0x0000760400007816 */ /* 0x000fca0000000003 */
[----:B------:R0:W-:Y:S01]  /*1ca0*/  STL.U16 [R1], R0 ;  /* 0x0000000001007387 */ /* 0x0001e20000100400 */
[----:B------:R-:W-:Y:S05]  /*1cb0*/  BRA `(.L_x_2) ;  /* 0x00000020002c7947 */ /* 0x000fea0003800000 */
.L_x_17:
        /* <DEDUP_REMOVED lines=8> */
[----:B-1----:R-:W2:Y:S02]  /*1d40*/  LDL.U16 R0, [R1] ;  /* 0x0000000001007983 */ /* 0x002ea40000100400 */
[C---:B--2---:R-:W-:Y:S02]  /*1d50*/  PRMT R2, R0.reuse, 0x7771, RZ ;  /* 0x0000777100027816 */ /* 0x044fe400000000ff */
[----:B------:R-:W-:Y:S02]  /*1d60*/  PRMT R0, R0, 0x7770, RZ ;  /* 0x0000777000007816 */ /* 0x000fe400000000ff */
[----:B------:R-:W-:-:S04]  /*1d70*/  LOP3.LUT R3, R2, 0xc4, RZ, 0xc0, !PT ;  /* 0x000000c402037812 */ /* 0x000fc800078ec0ff */
[----:B------:R-:W-:-:S04]  /*1d80*/  LOP3.LUT R0, R3, 0x28, R0, 0xf8, !PT ;  /* 0x0000002803007812 */ /* 0x000fc800078ef800 */
[----:B------:R-:W-:-:S05]  /*1d90*/  LOP3.LUT R0, R0, 0x1, RZ, 0xfc, !PT ;  /* 0x0000000100007812 */ /* 0x000fca00078efcff */
[----:B------:R3:W-:Y:S01]  /*1da0*/  STL.U8 [R1+0x1], R0 ;  /* 0x0000010001007387 */ /* 0x0007e20000100000 */
[----:B------:R-:W-:Y:S05]  /*1db0*/  BRA `(.L_x_2) ;  /* 0x0000001c00ec7947 */ /* 0x000fea0003800000 */
.L_x_27:
[----:B------:R-:W1:Y:S02]  /*1dc0*/  LDL.U16 R2, [R1] ;  /* 0x0000000001027983 */ /* 0x000e640000100400 */
[C---:B-1----:R-:W-:Y:S02]  /*1dd0*/  PRMT R0, R2.reuse, 0x7770, RZ ;  /* 0x0000777002007816 */ /* 0x042fe400000000ff */
[----:B------:R-:W-:Y:S02]  /*1de0*/  PRMT R2, R2, 0x7771, RZ ;  /* 0x0000777102027816 */ /* 0x000fe400000000ff */
[----:B------:R-:W-:Y:S02]  /*1df0*/  LOP3.LUT R3, R0, 0x28, RZ, 0xc, !PT ;  /* 0x0000002800037812 */ /* 0x000fe400078e0cff */
[----:B------:R-:W-:Y:S02]  /*1e00*/  LOP3.LUT R0, RZ, R0, RZ, 0x33, !PT ;  /* 0x00000000ff007212 */ /* 0x000fe400078e33ff */
[----:B------:R-:W-:-:S04]  /*1e10*/  LOP3.LUT R2, R3, 0xffc5, R2, 0xf8, !PT ;  /* 0x0000ffc503027812 */ /* 0x000fc800078ef802 */
[----:B------:R-:W-:-:S04]  /*1e20*/  LOP3.LUT R3, R2, 0x12, RZ, 0xfc, !PT ;  /* 0x0000001202037812 */ /* 0x000fc800078efcff */
[----:B------:R-:W-:-:S05]  /*1e30*/  PRMT R0, R3, 0x7604, R0 ;  /* 0x0000760403007816 */ /* 0x000fca0000000000 */
[----:B------:R2:W-:Y:S01]  /*1e40*/  STL.U16 [R1], R0 ;  /* 0x0000000001007387 */ /* 0x0005e20000100400 */
[----:B------:R-:W-:Y:S05]  /*1e50*/  BRA `(.L_x_2) ;  /* 0x0000001c00c47947 */ /* 0x000fea0003800000 */
.L_x_26:
        /* <DEDUP_REMOVED lines=8> */
[----:B------:R-:W-:Y:S05]  /*1ee0*/  @!P0 BRA `(.L_x_2) ;  /* 0x0000001c00a08947 */ /* 0x000fea0003800000 */
.L_x_20:
[----:B------:R-:W-:Y:S05]  /*1ef0*/  BSYNC.RELIABLE B1 ;  /* 0x0000000000017941 */ /* 0x000fea0003800100 */
.L_x_16:
[----:B------:R-:W-:-:S05]  /*1f00*/  VIADD R4, R3, 0xffffff70 ;  /* 0xffffff7003047836 */ /* 0x000fca0000000000 */
[----:B------:R-:W-:-:S04]  /*1f10*/  LOP3.LUT R4, R4, 0xffff, RZ, 0xc0, !PT ;  /* 0x0000ffff04047812 */ /* 0x000fc800078ec0ff */
[----:B------:R-:W-:-:S13]  /*1f20*/  ISETP.GT.U32.AND P0, PT, R4, 0x30, PT ;  /* 0x000000300400780c */ /* 0x000fda0003f04070 */
[----:B------:R-:W-:Y:S05]  /*1f30*/  @P0 BRA `(.L_x_30) ;  /* 0x0000000400b80947 */ /* 0x000fea0003800000 */
[----:B------:R-:W-:Y:S01]  /*1f40*/  LOP3.LUT R3, R3, 0xffff, RZ, 0xc0, !PT ;  /* 0x0000ffff03037812 */ /* 0x000fe200078ec0ff */
[----:B------:R-:W-:-:S04]  /*1f50*/  IMAD.MOV.U32 R2, RZ, RZ, RZ ;  /* 0x000000ffff027224 */ /* 0x000fc800078e00ff */
[----:B------:R-:W-:-:S04]  /*1f60*/  VIADD R3, R3, 0xffffff70 ;  /* 0xffffff7003037836 */ /* 0x000fc80000000000 */
[----:B-1----:R-:W-:-:S05]  /*1f70*/  IMAD.HI R0, R3, -0x6db6db6d, R2 ;  /* 0x9249249303007827 */ /* 0x002fca00078e0202 */
[----:B------:R-:W-:-:S04]  /*1f80*/  SHF.R.U32.HI R5, RZ, 0x1f, R0 ;  /* 0x0000001fff057819 */ /* 0x000fc80000011600 */
[----:B------:R-:W-:-:S04]  /*1f90*/  LEA.HI.SX32 R5, R0, R5, 0x1e ;  /* 0x0000000500057211 */ /* 0x000fc800078ff2ff */
[C---:B------:R-:W-:Y:S01]  /*1fa0*/  ISETP.GT.AND P0, PT, R5.reuse, 0x2, PT ;  /* 0x000000020500780c */ /* 0x040fe20003f04270 */
[----:B------:R-:W-:-:S04]  /*1fb0*/  IMAD R2, R5, -0x7, R3 ;  /* 0xfffffff905027824 */ /* 0x000fc800078e0203 */
[----:B------:R0:W1:Y:S08]  /*1fc0*/  LDC.U8 R4, c[0x3][R2+0x3af] ;  /* 0x00c0ebc002047b82 */ /* 0x0000700000000000 */
[----:B0-----:R-:W-:Y:S05]  /*1fd0*/  @P0 BRA `(.L_x_31) ;  /* 0x0000000000a80947 */ /* 0x001fea0003800000 */
[----:B------:R-:W-:-:S05]  /*1fe0*/  VIMNMX.U32 R0, PT, PT, R5, 0x2, PT ;  /* 0x0000000205007848 */ /* 0x000fca0003fe0000 */
[----:B------:R-:W-:-:S04]  /*1ff0*/  IMAD.SHL.U32 R0, R0, 0x4, RZ ;  /* 0x0000000400007824 */ /* 0x000fc800078e00ff */
[----:B------:R-:W0:Y:S02]  /*2000*/  LDC R2, c[0x2][R0] ;  /* 0x0080000000027b82 */ /* 0x000e240000000800 */
[----:B0-----:R-:W-:-:S04]  /*2010*/  SHF.R.S32.HI R3, RZ, 0x1f, R2 ;  /* 0x0000001fff037819 */ /* 0x001fc80000011402 */
.L_x_58:
[----:B------:R-:W-:Y:S05]  /*2020*/  BRX R2 -0x2030                                        (*"BRANCH_TARGETS .L_x_59,.L_x_60,.L_x_61"*) ;  /* 0xffffffdc02f47949 */ /* 0x000fea000383ffff */
.L_x_60:
[----:B-1----:R-:W-:-:S05]  /*2030*/  LOP3.LUT R0, R4, 0xff, RZ, 0xc0, !PT ;  /* 0x000000ff04007812 */ /* 0x002fca00078ec0ff */
[----:B------:R-:W-:-:S05]  /*2040*/  IMAD.IADD R2, R1, 0x1, R0 ;  /* 0x0000000101027824 */ /* 0x000fca00078e0200 */
[----:B------:R-:W2:Y:S02]  /*2050*/  LDL.U8 R0, [R2] ;  /* 0x0000000002007983 */ /* 0x000ea40000100000 */
[----:B--2---:R-:W-:-:S05]  /*2060*/  SHF.R.U32.HI R3, RZ, 0x1, R0 ;  /* 0x00000001ff037819 */ /* 0x004fca0000011600 */
[----:B------:R-:W-:-:S05]  /*2070*/  IMAD R3, R0, 0x80, R3 ;  /* 0x0000008000037824 */ /* 0x000fca00078e0203 */
[----:B------:R-:W-:-:S06]  /*2080*/  LOP3.LUT R5, R3, 0xff, RZ, 0xc0, !PT ;  /* 0x000000ff03057812 */ /* 0x000fcc00078ec0ff */
[----:B------:R-:W0:Y:S02]  /*2090*/  LDC.U8 R5, c[0x3][R5+0x100] ;  /* 0x00c0400005057b82 */ /* 0x000e240000000000 */
[----:B0-----:R-:W-:-:S05]  /*20a0*/  LOP3.LUT R0, R5, 0x1, R0, 0xf8, !PT ;  /* 0x0000000105007812 */ /* 0x001fca00078ef800 */
[----:B------:R0:W-:Y:S04]  /*20b0*/  STL.U8 [R1+0x1], R0 ;  /* 0x0000010001007387 */ /* 0x0001e80000100000 */
[----:B------:R0:W-:Y:S01]  /*20c0*/  STL.U8 [R2], R3 ;  /* 0x0000000302007387 */ /* 0x0001e20000100000 */
[----:B------:R-:W-:Y:S05]  /*20d0*/  BRA `(.L_x_2) ;  /* 0x0000001c00247947 */ /* 0x000fea0003800000 */
.L_x_61:
[----:B------:R-:W-:-:S13]  /*20e0*/  ISETP.NE.AND P0, PT, R5, 0x2, PT ;  /* 0x000000020500780c */ /* 0x000fda0003f05270 */
[----:B------:R-:W-:Y:S05]  /*20f0*/  @P0 BRA `(.L_x_2) ;  /* 0x0000001c001c0947 */ /* 0x000fea0003800000 */
[----:B-1----:R-:W-:-:S05]  /*2100*/  LOP3.LUT R0, R4, 0xff, RZ, 0xc0, !PT ;  /* 0x000000ff04007812 */ /* 0x002fca00078ec0ff */
[----:B------:R-:W-:Y:S02]  /*2110*/  IMAD.IADD R13, R1, 0x1, R0 ;  /* 0x00000001010d7824 */ /* 0x000fe400078e0200 */
[----:B------:R-:W2:Y:S04]  /*2120*/  LDL.U8 R0, [R1+0x1] ;  /* 0x0000010001007983 */ /* 0x000ea80000100000 */
[----:B------:R-:W3:Y:S01]  /*2130*/  LDL.U8 R5, [R13] ;  /* 0x000000000d057983 */ /* 0x000ee20000100000 */
[----:B--2---:R-:W-:Y:S02]  /*2140*/  LOP3.LUT R0, R0, 0x1, RZ, 0xc0, !PT ;  /* 0x0000000100007812 */ /* 0x004fe400078ec0ff */
[----:B---3--:R-:W-:-:S03]  /*2150*/  SHF.R.U32.HI R2, RZ, 0x7, R5 ;  /* 0x00000007ff027819 */ /* 0x008fc60000011605 */
[----:B------:R-:W-:-:S05]  /*2160*/  IMAD R0, R5, 0x2, R0 ;  /* 0x0000000205007824 */ /* 0x000fca00078e0200 */
[----:B------:R-:W-:-:S06]  /*2170*/  LOP3.LUT R3, R0, 0xff, RZ, 0xc0, !PT ;  /* 0x000000ff00037812 */ /* 0x000fcc00078ec0ff */
[----:B------:R-:W0:Y:S02]  /*2180*/  LDC.U8 R3, c[0x3][R3+0x100] ;  /* 0x00c0400003037b82 */ /* 0x000e240000000000 */
[----:B0-----:R-:W-:-:S05]  /*2190*/  LOP3.LUT R2, R3, R2, RZ, 0xfc, !PT ;  /* 0x0000000203027212 */ /* 0x001fca00078efcff */
[----:B------:R0:W-:Y:S04]  /*21a0*/  STL.U8 [R1+0x1], R2 ;  /* 0x0000010201007387 */ /* 0x0001e80000100000 */
[----:B------:R0:W-:Y:S01]  /*21b0*/  STL.U8 [R13], R0 ;  /* 0x000000000d007387 */ /* 0x0001e20000100000 */
[----:B------:R-:W-:Y:S05]  /*21c0*/  BRA `(.L_x_2) ;  /* 0x0000001800e87947 */ /* 0x000fea0003800000 */
.L_x_59:
        /* <DEDUP_REMOVED lines=11> */
.L_x_31:
[----:B------:R-:W-:-:S13]  /*2280*/  ISETP.GT.AND P0, PT, R5, 0x4, PT ;  /* 0x000000040500780c */ /* 0x000fda0003f04270 */
[----:B------:R-:W-:Y:S05]  /*2290*/  @P0 BRA `(.L_x_32) ;  /* 0x0000000000740947 */ /* 0x000fea0003800000 */
[----:B------:R-:W-:-:S05]  /*22a0*/  IMAD.MOV.U32 R0, RZ, RZ, -0x3 ;  /* 0xfffffffdff007424 */ /* 0x000fca00078e00ff */
[----:B------:R-:W-:-:S05]  /*22b0*/  VIADDMNMX.U32 R0, R5, R0, 0x2, PT ;  /* 0x0000000205007446 */ /* 0x000fca0003800000 */
[----:B------:R-:W-:-:S04]  /*22c0*/  IMAD.SHL.U32 R0, R0, 0x4, RZ ;  /* 0x0000000400007824 */ /* 0x000fc800078e00ff */
[----:B------:R-:W0:Y:S02]  /*22d0*/  LDC R2, c[0x2][R0+0xc] ;  /* 0x0080030000027b82 */ /* 0x000e240000000800 */
[----:B0-----:R-:W-:-:S04]  /*22e0*/  SHF.R.S32.HI R3, RZ, 0x1f, R2 ;  /* 0x0000001fff037819 */ /* 0x001fc80000011402 */
.L_x_62:
[----:B------:R-:W-:Y:S05]  /*22f0*/  BRX R2 -0x2300                                        (*"BRANCH_TARGETS .L_x_63,.L_x_64,.L_x_2"*) ;  /* 0xffffffdc02407949 */ /* 0x000fea000383ffff */
.L_x_64:
[----:B-1----:R-:W-:-:S05]  /*2300*/  LOP3.LUT R0, R4, 0xff, RZ, 0xc0, !PT ;  /* 0x000000ff04007812 */ /* 0x002fca00078ec0ff */
[----:B------:R-:W-:-:S05]  /*2310*/  IMAD.IADD R5, R1, 0x1, R0 ;  /* 0x0000000101057824 */ /* 0x000fca00078e0200 */
[----:B------:R-:W2:Y:S02]  /*2320*/  LDL.U8 R0, [R5] ;  /* 0x0000000005007983 */ /* 0x000ea40000100000 */
[----:B--2---:R-:W-:Y:S01]  /*2330*/  IMAD.SHL.U32 R2, R0, 0x2, RZ ;  /* 0x0000000200027824 */ /* 0x004fe200078e00ff */
[----:B------:R-:W-:-:S04]  /*2340*/  SHF.R.U32.HI R0, RZ, 0x7, R0 ;  /* 0x00000007ff007819 */ /* 0x000fc80000011600 */
[----:B------:R-:W-:-:S06]  /*2350*/  LOP3.LUT R3, R2, 0xfe, RZ, 0xc0, !PT ;  /* 0x000000fe02037812 */ /* 0x000fcc00078ec0ff */
[----:B------:R-:W0:Y:S02]  /*2360*/  LDC.U8 R3, c[0x3][R3+0x100] ;  /* 0x00c0400003037b82 */ /* 0x000e240000000000 */
[----:B0-----:R-:W-:-:S05]  /*2370*/  LOP3.LUT R0, R3, R0, RZ, 0xfc, !PT ;  /* 0x0000000003007212 */ /* 0x001fca00078efcff */
[----:B------:R0:W-:Y:S04]  /*2380*/  STL.U8 [R1+0x1], R0 ;  /* 0x0000010001007387 */ /* 0x0001e80000100000 */
[----:B------:R0:W-:Y:S01]  /*2390*/  STL.U8 [R5], R2 ;  /* 0x0000000205007387 */ /* 0x0001e20000100000 */
[----:B------:R-:W-:Y:S05]  /*23a0*/  BRA `(.L_x_2) ;  /* 0x0000001800707947 */ /* 0x000fea0003800000 */
.L_x_63:
[----:B-1----:R-:W-:Y:S01]  /*23b0*/  LOP3.LUT R0, R4, 0xff, RZ, 0xc0, !PT ;  /* 0x000000ff04007812 */ /* 0x002fe200078ec0ff */
[----:B------:R-:W2:Y:S04]  /*23c0*/  LDL.U8 R3, [R1+0x1] ;  /* 0x0000010001037983 */ /* 0x000ea80000100000 */
[----:B------:R-:W-:-:S05]  /*23d0*/  IMAD.IADD R13, R1, 0x1, R0 ;  /* 0x00000001010d7824 */ /* 0x000fca00078e0200 */
[----:B------:R-:W3:Y:S02]  /*23e0*/  LDL.U8 R5, [R13] ;  /* 0x000000000d057983 */ /* 0x000ee40000100000 */
[----:B---3--:R-:W-:-:S05]  /*23f0*/  SHF.R.U32.HI R0, RZ, 0x1, R5 ;  /* 0x00000001ff007819 */ /* 0x008fca0000011605 */
[----:B--2---:R-:W-:-:S05]  /*2400*/  IMAD R0, R3, 0x80, R0 ;  /* 0x0000008003007824 */ /* 0x004fca00078e0200 */
[----:B------:R-:W-:-:S04]  /*2410*/  LOP3.LUT R3, R0, 0xff, RZ, 0xc0, !PT ;  /* 0x000000ff00037812 */ /* 0x000fc800078ec0ff */
[----:B------:R-:W0:Y:S02]  /*2420*/  LDC.U8 R2, c[0x3][R3+0x100] ;  /* 0x00c0400003027b82 */ /* 0x000e240000000000 */
[----:B0-----:R-:W-:-:S05]  /*2430*/  LOP3.LUT R2, R2, 0x1, R5, 0xf8, !PT ;  /* 0x0000000102027812 */ /* 0x001fca00078ef805 */
[----:B------:R0:W-:Y:S04]  /*2440*/  STL.U8 [R1+0x1], R2 ;  /* 0x0000010201007387 */ /* 0x0001e80000100000 */
[----:B------:R0:W-:Y:S01]  /*2450*/  STL.U8 [R13], R0 ;  /* 0x000000000d007387 */ /* 0x0001e20000100000 */
[----:B------:R-:W-:Y:S05]  /*2460*/  BRA `(.L_x_2) ;  /* 0x0000001800407947 */ /* 0x000fea0003800000 */
.L_x_32:
[----:B------:R-:W-:-:S05]  /*2470*/  IMAD.MOV.U32 R0, RZ, RZ, -0x5 ;  /* 0xfffffffbff007424 */ /* 0x000fca00078e00ff */
[----:B------:R-:W-:-:S05]  /*2480*/  VIADDMNMX.U32 R0, R5, R0, 0x2, PT ;  /* 0x0000000205007446 */ /* 0x000fca0003800000 */
[----:B------:R-:W-:-:S04]  /*2490*/  IMAD.SHL.U32 R0, R0, 0x4, RZ ;  /* 0x0000000400007824 */ /* 0x000fc800078e00ff */
[----:B------:R-:W0:Y:S02]  /*24a0*/  LDC R2, c[0x2][R0+0x18] ;  /* 0x0080060000027b82 */ /* 0x000e240000000800 */
[----:B0-----:R-:W-:-:S04]  /*24b0*/  SHF.R.S32.HI R3, RZ, 0x1f, R2 ;  /* 0x0000001fff037819 */ /* 0x001fc80000011402 */
.L_x_66:
[----:B------:R-:W-:Y:S05]  /*24c0*/  BRX R2 -0x24d0                                        (*"BRANCH_TARGETS .L_x_67,.L_x_68,.L_x_2"*) ;  /* 0xffffffd802cc7949 */ /* 0x000fea000383ffff */
.L_x_68:
[----:B-1----:R-:W-:-:S05]  /*24d0*/  LOP3.LUT R0, R4, 0xff, RZ, 0xc0, !PT ;  /* 0x000000ff04007812 */ /* 0x002fca00078ec0ff */
[----:B------:R-:W-:-:S05]  /*24e0*/  IMAD.IADD R13, R1, 0x1, R0 ;  /* 0x00000001010d7824 */ /* 0x000fca00078e0200 */
[----:B------:R-:W2:Y:S02]  /*24f0*/  LDL.U8 R5, [R13] ;  /* 0x000000000d057983 */ /* 0x000ea40000100000 */
[----:B--2---:R-:W-:-:S04]  /*2500*/  SHF.R.U32.HI R2, RZ, 0x1, R5 ;  /* 0x00000001ff027819 */ /* 0x004fc80000011605 */
[----:B------:R-:W-:-:S04]  /*2510*/  LOP3.LUT R3, R2, 0xffff, RZ, 0xc0, !PT ;  /* 0x0000ffff02037812 */ /* 0x000fc800078ec0ff */
[----:B------:R-:W0:Y:S02]  /*2520*/  LDC.U8 R0, c[0x3][R3+0x100] ;  /* 0x00c0400003007b82 */ /* 0x000e240000000000 */
[----:B0-----:R-:W-:-:S05]  /*2530*/  LOP3.LUT R0, R0, 0x1, R5, 0xf8, !PT ;  /* 0x0000000100007812 */ /* 0x001fca00078ef805 */
[----:B------:R0:W-:Y:S04]  /*2540*/  STL.U8 [R1+0x1], R0 ;  /* 0x0000010001007387 */ /* 0x0001e80000100000 */
[----:B------:R0:W-:Y:S01]  /*2550*/  STL.U8 [R13], R2 ;  /* 0x000000020d007387 */ /* 0x0001e20000100000 */
[----:B------:R-:W-:Y:S05]  /*2560*/  BRA `(.L_x_2) ;  /* 0x0000001800007947 */ /* 0x000fea0003800000 */
.L_x_67:
[----:B-1----:R-:W-:-:S05]  /*2570*/  LOP3.LUT R0, R4, 0xff, RZ, 0xc0, !PT ;  /* 0x000000ff04007812 */ /* 0x002fca00078ec0ff */
[----:B------:R-:W-:-:S05]  /*2580*/  IMAD.IADD R13, R1, 0x1, R0 ;  /* 0x00000001010d7824 */ /* 0x000fca00078e0200 */
[----:B------:R-:W2:Y:S02]  /*2590*/  LDL.U8 R5, [R13] ;  /* 0x000000000d057983 */ /* 0x000ea40000100000 */
[----:B--2---:R-:W-:-:S04]  /*25a0*/  LOP3.LUT R0, R5, 0x80, RZ, 0xc0, !PT ;  /* 0x0000008005007812 */ /* 0x004fc800078ec0ff */
[----:B------:R-:W-:-:S04]  /*25b0*/  LEA.HI R2, R5, R0, RZ, 0x1f ;  /* 0x0000000005027211 */ /* 0x000fc800078ff8ff */
[----:B------:R-:W-:-:S04]  /*25c0*/  LOP3.LUT R3, R2, 0xffff, RZ, 0xc0, !PT ;  /* 0x0000ffff02037812 */ /* 0x000fc800078ec0ff */
[----:B------:R-:W0:Y:S02]  /*25d0*/  LDC.U8 R0, c[0x3][R3+0x100] ;  /* 0x00c0400003007b82 */ /* 0x000e240000000000 */
[----:B0-----:R-:W-:-:S05]  /*25e0*/  LOP3.LUT R0, R0, 0x1, R5, 0xf8, !PT ;  /* 0x0000000100007812 */ /* 0x001fca00078ef805 */
[----:B------:R0:W-:Y:S04]  /*25f0*/  STL.U8 [R1+0x1], R0 ;  /* 0x0000010001007387 */ /* 0x0001e80000100000 */
[----:B------:R0:W-:Y:S01]  /*2600*/  STL.U8 [R13], R2 ;  /* 0x000000020d007387 */ /* 0x0001e20000100000 */
[----:B------:R-:W-:Y:S05]  /*2610*/  BRA `(.L_x_2) ;  /* 0x0000001400d47947 */ /* 0x000fea0003800000 */
.L_x_30:
[----:B------:R-:W-:-:S13]  /*2620*/  ISETP.NE.AND P0, PT, R2, 0xc1, PT ;  /* 0x000000c10200780c */ /* 0x000fda0003f05270 */
[----:B------:R-:W-:Y:S05]  /*2630*/  @P0 BRA `(.L_x_33) ;  /* 0x0000000000280947 */ /* 0x000fea0003800000 */
[----:B-1----:R-:W2:Y:S02]  /*2640*/  LDL.U8 R0, [R1] ;  /* 0x0000000001007983 */ /* 0x002ea40000100000 */
[----:B--2---:R-:W-:Y:S01]  /*2650*/  IMAD.SHL.U32 R2, R0, 0x2, RZ ;  /* 0x0000000200027824 */ /* 0x004fe200078e00ff */
[----:B------:R-:W-:-:S04]  /*2660*/  SHF.R.U32.HI R0, RZ, 0x7, R0 ;  /* 0x00000007ff007819 */ /* 0x000fc80000011600 */
[C---:B------:R-:W-:Y:S01]  /*2670*/  LOP3.LUT R4, R2.reuse, 0xfe, RZ, 0xc0, !PT ;  /* 0x000000fe02047812 */ /* 0x040fe200078ec0ff */
[----:B------:R-:W-:-:S03]  /*2680*/  VIADD R2, R2, 0x1 ;  /* 0x0000000102027836 */ /* 0x000fc60000000000 */
[----:B------:R-:W0:Y:S02]  /*2690*/  LDC.U8 R3, c[0x3][R4+0x101] ;  /* 0x00c0404004037b82 */ /* 0x000e240000000000 */
[----:B0-----:R-:W-:-:S04]  /*26a0*/  LOP3.LUT R3, R3, R0, RZ, 0xfc, !PT ;  /* 0x0000000003037212 */ /* 0x001fc800078efcff */
[----:B------:R-:W-:-:S05]  /*26b0*/  PRMT R2, R3, 0x7604, R2 ;  /* 0x0000760403027816 */ /* 0x000fca0000000002 */
[----:B------:R0:W-:Y:S01]  /*26c0*/  STL.U16 [R1], R2 ;  /* 0x0000000201007387 */ /* 0x0001e20000100400 */
[----:B------:R-:W-:Y:S05]  /*26d0*/  BRA `(.L_x_2) ;  /* 0x0000001400a47947 */ /* 0x000fea0003800000 */
.L_x_33:
[----:B------:R-:W-:-:S05]  /*26e0*/  VIADD R4, R3, 0xffffff3e ;  /* 0xffffff3e03047836 */ /* 0x000fca0000000000 */
[----:B------:R-:W-:-:S04]  /*26f0*/  LOP3.LUT R4, R4, 0xffff, RZ, 0xc0, !PT ;  /* 0x0000ffff04047812 */ /* 0x000fc800078ec0ff */
[----:B------:R-:W-:-:S13]  /*2700*/  ISETP.GT.U32.AND P0, PT, R4, 0x5, PT ;  /* 0x000000050400780c */ /* 0x000fda0003f04070 */
[----:B------:R-:W-:Y:S05]  /*2710*/  @P0 BRA `(.L_x_34) ;  /* 0x0000000000340947 */ /* 0x000fea0003800000 */
[----:B------:R-:W-:-:S04]  /*2720*/  LOP3.LUT R4, R3, 0xffff, RZ, 0xc0, !PT ;  /* 0x0000ffff03047812 */ /* 0x000fc800078ec0ff */
[----:B-1----:R-:W0:Y:S02]  /*2730*/  LDC.U8 R0, c[0x3][R4+0x2ee] ;  /* 0x00c0bb8004007b82 */ /* 0x002e240000000000 */
[----:B0-----:R-:W-:-:S05]  /*2740*/  IMAD.IADD R5, R1, 0x1, R0 ;  /* 0x0000000101057824 */ /* 0x001fca00078e0200 */
[----:B------:R-:W2:Y:S02]  /*2750*/  LDL.U8 R0, [R5] ;  /* 0x0000000005007983 */ /* 0x000ea40000100000 */
[----:B--2---:R-:W-:Y:S01]  /*2760*/  IMAD.SHL.U32 R2, R0, 0x2, RZ ;  /* 0x0000000200027824 */ /* 0x004fe200078e00ff */
[----:B------:R-:W-:-:S04]  /*2770*/  SHF.R.U32.HI R0, RZ, 0x7, R0 ;  /* 0x00000007ff007819 */ /* 0x000fc80000011600 */
[C---:B------:R-:W-:Y:S01]  /*2780*/  LOP3.LUT R3, R2.reuse, 0xfe, RZ, 0xc0, !PT ;  /* 0x000000fe02037812 */ /* 0x040fe200078ec0ff */
[----:B------:R-:W-:-:S05]  /*2790*/  VIADD R2, R2, 0x1 ;  /* 0x0000000102027836 */ /* 0x000fca0000000000 */
[----:B------:R-:W0:Y:S02]  /*27a0*/  LDC.U8 R3, c[0x3][R3+0x101] ;  /* 0x00c0404003037b82 */ /* 0x000e240000000000 */
[----:B0-----:R-:W-:-:S05]  /*27b0*/  LOP3.LUT R0, R3, R0, RZ, 0xfc, !PT ;  /* 0x0000000003007212 */ /* 0x001fca00078efcff */
[----:B------:R0:W-:Y:S04]  /*27c0*/  STL.U8 [R1+0x1], R0 ;  /* 0x0000010001007387 */ /* 0x0001e80000100000 */
[----:B------:R0:W-:Y:S01]  /*27d0*/  STL.U8 [R5], R2 ;  /* 0x0000000205007387 */ /* 0x0001e20000100000 */
[----:B------:R-:W-:Y:S05]  /*27e0*/  BRA `(.L_x_2) ;  /* 0x0000001400607947 */ /* 0x000fea0003800000 */
.L_x_34:
[----:B------:R-:W-:-:S05]  /*27f0*/  VIADD R4, R3, 0xffffff38 ;  /* 0xffffff3803047836 */ /* 0x000fca0000000000 */
[----:B------:R-:W-:-:S04]  /*2800*/  LOP3.LUT R4, R4, 0xffff, RZ, 0xc0, !PT ;  /* 0x0000ffff04047812 */ /* 0x000fc800078ec0ff */
[----:B------:R-:W-:-:S13]  /*2810*/  ISETP.GT.U32.AND P0, PT, R4, 0x37, PT ;  /* 0x000000370400780c */ /* 0x000fda0003f04070 */
[----:B------:R-:W-:Y:S05]  /*2820*/  @P0 BRA `(.L_x_35) ;  /* 0x00000000006c0947 */ /* 0x000fea0003800000 */
[----:B------:R-:W-:Y:S01]  /*2830*/  LOP3.LUT R14, R3, 0xffff, RZ, 0xc0, !PT ;  /* 0x0000ffff030e7812 */ /* 0x000fe200078ec0ff */
[----:B------:R-:W-:Y:S01]  /*2840*/  IMAD.MOV.U32 R2, RZ, RZ, RZ ;  /* 0x000000ffff027224 */ /* 0x000fe200078e00ff */
[----:B-1----:R-:W2:Y:S03]  /*2850*/  LDL.U8 R13, [R1+0x1] ;  /* 0x00000100010d7983 */ /* 0x002ea60000100000 */
[----:B------:R-:W-:-:S04]  /*2860*/  VIADD R3, R14, 0xffffff38 ;  /* 0xffffff380e037836 */ /* 0x000fc80000000000 */
[----:B------:R-:W-:-:S05]  /*2870*/  IMAD.HI R0, R3, -0x6db6db6d, R2 ;  /* 0x9249249303007827 */ /* 0x000fca00078e0202 */
[----:B------:R-:W-:-:S04]  /*2880*/  SHF.R.U32.HI R5, RZ, 0x1f, R0 ;  /* 0x0000001fff057819 */ /* 0x000fc80000011600 */
[----:B------:R-:W-:-:S05]  /*2890*/  LEA.HI.SX32 R5, R0, R5, 0x1e ;  /* 0x0000000500057211 */ /* 0x000fca00078ff2ff */
[----:B------:R-:W-:-:S04]  /*28a0*/  IMAD R4, R5, -0x7, R3 ;  /* 0xfffffff905047824 */ /* 0x000fc800078e0203 */
[----:B------:R-:W0:Y:S02]  /*28b0*/  LDC.U8 R0, c[0x3][R4+0x3af] ;  /* 0x00c0ebc004007b82 */ /* 0x000e240000000000 */
[----:B0-----:R-:W-:-:S06]  /*28c0*/  IMAD.IADD R12, R1, 0x1, R0 ;  /* 0x00000001010c7824 */ /* 0x001fcc00078e0200 */
[----:B------:R-:W3:Y:S01]  /*28d0*/  LDL.U8 R12, [R12] ;  /* 0x000000000c0c7983 */ /* 0x000ee20000100000 */
[----:B------:R-:W-:Y:S01]  /*28e0*/  IMAD.MOV.U32 R3, RZ, RZ, 0x10 ;  /* 0x00000010ff037424 */ /* 0x000fe200078e00ff */
[----:B---3--:R-:W-:-:S04]  /*28f0*/  SHF.R.U32.HI R0, RZ, R5, R12 ;  /* 0x00000005ff007219 */ /* 0x008fc8000001160c */
[----:B------:R-:W-:Y:S02]  /*2900*/  LOP3.LUT R2, R0, 0x1, RZ, 0xc0, !PT ;  /* 0x0000000100027812 */ /* 0x000fe400078ec0ff */
[----:B------:R-:W-:Y:S02]  /*2910*/  LOP3.LUT R0, R12, 0x28, RZ, 0xc0, !PT ;  /* 0x000000280c007812 */ /* 0x000fe400078ec0ff */
[----:B------:R-:W-:Y:S02]  /*2920*/  ISETP.NE.U32.AND P0, PT, R2, 0x1, PT ;  /* 0x000000010200780c */ /* 0x000fe40003f05070 */
[----:B--2---:R-:W-:Y:S02]  /*2930*/  LOP3.LUT R0, R0, 0x1, R13, 0xf8, !PT ;  /* 0x0000000100007812 */ /* 0x004fe400078ef80d */
[----:B------:R-:W-:-:S04]  /*2940*/  SEL R3, R3, 0x54, !P0 ;  /* 0x0000005403037807 */ /* 0x000fc80004000000 */
[----:B------:R-:W-:Y:S01]  /*2950*/  LOP3.LUT R2, R0, R3, RZ, 0xfc, !PT ;  /* 0x0000000300027212 */ /* 0x000fe200078efcff */
[----:B------:R-:W-:Y:S01]  /*2960*/  VIADD R0, R14, 0xffffff07 ;  /* 0xffffff070e007836 */ /* 0x000fe20000000000 */
[----:B------:R-:W-:-:S03]  /*2970*/  LOP3.LUT P0, RZ, R12, 0x80, RZ, 0xc0, !PT ;  /* 0x000000800cff7812 */ /* 0x000fc6000780c0ff */
[----:B------:R0:W-:Y:S01]  /*2980*/  STL.U8 [R1+0x1], R2 ;  /* 0x0000010201007387 */ /* 0x0001e20000100000 */
[----:B------:R-:W-:-:S13]  /*2990*/  ISETP.GT.U32.OR P0, PT, R0, 0x6, !P0 ;  /* 0x000000060000780c */ /* 0x000fda0004704470 */
[----:B0-----:R-:W-:Y:S05]  /*29a0*/  @P0 BRA `(.L_x_2) ;  /* 0x0000001000f00947 */ /* 0x001fea0003800000 */
[----:B------:R-:W-:-:S05]  /*29b0*/  LOP3.LUT R0, R2, 0x80, RZ, 0xfc, !PT ;  /* 0x0000008002007812 */ /* 0x000fca00078efcff */
[----:B------:R0:W-:Y:S01]  /*29c0*/  STL.U8 [R1+0x1], R0 ;  /* 0x0000010001007387 */ /* 0x0001e20000100000 */
[----:B------:R-:W-:Y:S05]  /*29d0*/  BRA `(.L_x_2) ;  /* 0x0000001000e47947 */ /* 0x000fea0003800000 */
.L_x_35:
[----:B------:R-:W-:-:S05]  /*29e0*/  VIADD R4, R3, 0xffffff00 ;  /* 0xffffff0003047836 */ /* 0x000fca0000000000 */
[----:B------:R-:W-:-:S04]  /*29f0*/  LOP3.LUT R4, R4, 0xffff, RZ, 0xc0, !PT ;  /* 0x0000ffff04047812 */ /* 0x000fc800078ec0ff */
[----:B------:R-:W-:-:S13]  /*2a00*/  ISETP.GT.U32.AND P0, PT, R4, 0x37, PT ;  /* 0x000000370400780c */ /* 0x000fda0003f04070 */
[----:B------:R-:W-:Y:S05]  /*2a10*/  @P0 BRA `(.L_x_36) ;  /* 0x00000000003c0947 */ /* 0x000fea0003800000 */
[----:B-1----:R-:W-:-:S05]  /*2a20*/  LOP3.LUT R0, R3, 0xffff, RZ, 0xc0, !PT ;  /* 0x0000ffff03007812 */ /* 0x002fca00078ec0ff */
[----:B------:R-:W-:-:S04]  /*2a30*/  VIADD R0, R0, 0xffffff00 ;  /* 0xffffff0000007836 */ /* 0x000fc80000000000 */
[----:B------:R-:W-:-:S04]  /*2a40*/  IMAD.HI.U32 R3, R0, 0x24924925, RZ ;  /* 0x2492492500037827 */ /* 0x000fc800078e00ff */
[----:B------:R-:W-:-:S05]  /*2a50*/  IMAD.IADD R2, R0, 0x1, -R3 ;  /* 0x0000000100027824 */ /* 0x000fca00078e0a03 */
[----:B------:R-:W-:-:S04]  /*2a60*/  LEA.HI R2, R2, R3, RZ, 0x1f ;  /* 0x0000000302027211 */ /* 0x000fc800078ff8ff */
[----:B------:R-:W-:-:S05]  /*2a70*/  SHF.R.U32.HI R3, RZ, 0x2, R2 ;  /* 0x00000002ff037819 */ /* 0x000fca0000011602 */
[----:B------:R-:W-:-:S06]  /*2a80*/  IMAD R0, R3, -0x7, R0 ;  /* 0xfffffff903007824 */ /* 0x000fcc00078e0200 */
[----:B------:R-:W0:Y:S02]  /*2a90*/  LDC.U8 R0, c[0x3][R0+0x3af] ;  /* 0x00c0ebc000007b82 */ /* 0x000e240000000000 */
[----:B0-----:R-:W-:-:S05]  /*2aa0*/  IMAD.IADD R5, R1, 0x1, R0 ;  /* 0x0000000101057824 */ /* 0x001fca00078e0200 */
[----:B------:R-:W2:Y:S01]  /*2ab0*/  LDL.U8 R2, [R5] ;  /* 0x0000000005027983 */ /* 0x000ea20000100000 */
[----:B------:R-:W-:-:S05]  /*2ac0*/  IMAD.MOV.U32 R4, RZ, RZ, 0x1 ;  /* 0x00000001ff047424 */ /* 0x000fca00078e00ff */
[----:B------:R-:W-:-:S04]  /*2ad0*/  SHF.L.U32 R3, R4, R3, RZ ;  /* 0x0000000304037219 */ /* 0x000fc800000006ff */
[----:B--2---:R-:W-:-:S05]  /*2ae0*/  LOP3.LUT R2, R2, R3, RZ, 0x30, !PT ;  /* 0x0000000302027212 */ /* 0x004fca00078e30ff */
[----:B------:R0:W-:Y:S01]  /*2af0*/  STL.U8 [R5], R2 ;  /* 0x0000000205007387 */ /* 0x0001e20000100000 */
[----:B------:R-:W-:Y:S05]  /*2b00*/  BRA `(.L_x_2) ;  /* 0x0000001000987947 */ /* 0x000fea0003800000 */
.L_x_36:
        /* <DEDUP_REMOVED lines=9> */
[----:B------:R-:W-:-:S05]  /*2ba0*/  LEA.HI.SX32 R5, R0, R5, 0x1e ;  /* 0x0000000500057211 */ /* 0x000fca00078ff2ff */
        /* <DEDUP_REMOVED lines=9> */
.L_x_37:
[----:B------:R-:W-:-:S04]  /*2c40*/  LOP3.LUT R4, R3, 0xfff8, RZ, 0xc0, !PT ;  /* 0x0000fff803047812 */ /* 0x000fc800078ec0ff */
[----:B------:R-:W-:-:S04]  /*2c50*/  PRMT R4, R4, 0x9910, RZ ;  /* 0x0000991004047816 */ /* 0x000fc800000000ff */
[----:B------:R-:W-:-:S13]  /*2c60*/  ISETP.NE.AND P0, PT, R4, 0x170, PT ;  /* 0x000001700400780c */ /* 0x000fda0003f05270 */
[----:B------:R-:W-:Y:S05]  /*2c70*/  @P0 BRA `(.L_x_38) ;  /* 0x0000000000b40947 */ /* 0x000fea0003800000 */
[----:B------:R-:W-:-:S04]  /*2c80*/  LOP3.LUT R3, R3, 0x3, RZ, 0xc0, !PT ;  /* 0x0000000303037812 */ /* 0x000fc800078ec0ff */
[----:B------:R-:W-:-:S13]  /*2c90*/  ISETP.GT.AND P0, PT, R3, 0x1, PT ;  /* 0x000000010300780c */ /* 0x000fda0003f04270 */
[----:B------:R-:W-:Y:S05]  /*2ca0*/  @P0 BRA `(.L_x_39) ;  /* 0x00000000005c0947 */ /* 0x000fea0003800000 */
[----:B------:R-:W-:-:S13]  /*2cb0*/  ISETP.NE.AND P0, PT, R3, RZ, PT ;  /* 0x000000ff0300720c */ /* 0x000fda0003f05270 */
[----:B-1----:R-:W2:Y:S04]  /*2cc0*/  @P0 LDL.U16 R0, [R1+0x4] ;  /* 0x0000040001000983 */ /* 0x002ea80000100400 */
[----:B------:R-:W3:Y:S01]  /*2cd0*/  @!P0 LDL.U16 R3, [R1+0x2] ;  /* 0x0000020001038983 */ /* 0x000ee20000100400 */
[C---:B------:R-:W-:Y:S02]  /*2ce0*/  ISETP.GT.U32.OR P2, PT, R5.reuse, 0x173, !P0 ;  /* 0x000001730500780c */ /* 0x040fe40004744470 */
[----:B------:R-:W-:Y:S02]  /*2cf0*/  ISETP.GT.U32.OR P1, PT, R5, 0x173, P0 ;  /* 0x000001730500780c */ /* 0x000fe40000724470 */
[C---:B--2---:R-:W-:Y:S02]  /*2d00*/  @P0 PRMT R2, R0.reuse, 0x7770, RZ ;  /* 0x0000777000020816 */ /* 0x044fe400000000ff */
[----:B------:R-:W-:-:S02]  /*2d10*/  @P0 PRMT R5, R0, 0x7771, RZ ;  /* 0x0000777100050816 */ /* 0x000fc400000000ff */
[C---:B---3--:R-:W-:Y:S02]  /*2d20*/  @!P0 PRMT R0, R3.reuse, 0x7770, RZ ;  /* 0x0000777003008816 */ /* 0x048fe400000000ff */
[----:B------:R-:W-:Y:S02]  /*2d30*/  @!P0 PRMT R3, R3, 0x7771, RZ ;  /* 0x0000777103038816 */ /* 0x000fe400000000ff */
[----:B------:R-:W-:Y:S02]  /*2d40*/  @P0 PRMT R5, R5, 0x6540, R2 ;  /* 0x0000654005050816 */ /* 0x000fe40000000002 */
[----:B------:R-:W-:-:S03]  /*2d50*/  @!P0 PRMT R0, R3, 0x6540, R0 ;  /* 0x0000654003008816 */ /* 0x000fc60000000000 */
[C---:B------:R-:W-:Y:S02]  /*2d60*/  @P0 VIADD R3, R5.reuse, 0xffff ;  /* 0x0000ffff05030836 */ /* 0x040fe40000000000 */
[C---:B------:R-:W-:Y:S02]  /*2d70*/  @!P0 VIADD R2, R0.reuse, 0xffff ;  /* 0x0000ffff00028836 */ /* 0x040fe40000000000 */
[----:B------:R-:W-:Y:S02]  /*2d80*/  @!P1 VIADD R2, R0, 0x1 ;  /* 0x0000000100029836 */ /* 0x000fe40000000000 */
[----:B------:R-:W-:Y:S02]  /*2d90*/  @!P2 VIADD R3, R5, 0x1 ;  /* 0x000000010503a836 */ /* 0x000fe40000000000 */
[----:B------:R-:W-:-:S03]  /*2da0*/  @!P0 IMAD.MOV.U32 R5, RZ, RZ, R2 ;  /* 0x000000ffff058224 */ /* 0x000fc600078e0002 */
[----:B------:R-:W-:Y:S02]  /*2db0*/  @P0 SHF.R.U32.HI R2, RZ, 0x8, R3 ;  /* 0x00000008ff020819 */ /* 0x000fe40000011603 */
[----:B------:R-:W-:Y:S02]  /*2dc0*/  @!P0 SHF.R.U32.HI R0, RZ, 0x8, R5 ;  /* 0x00000008ff008819 */ /* 0x000fe40000011605 */
[----:B------:R-:W-:Y:S02]  /*2dd0*/  @P0 PRMT R2, R3, 0x7604, R2 ;  /* 0x0000760403020816 */ /* 0x000fe40000000002 */
[----:B------:R-:W-:-:S03]  /*2de0*/  @!P0 PRMT R0, R5, 0x7604, R0 ;  /* 0x0000760405008816 */ /* 0x000fc60000000000 */
[----:B------:R0:W-:Y:S04]  /*2df0*/  @P0 STL.U16 [R1+0x4], R2 ;  /* 0x0000040201000387 */ /* 0x0001e80000100400 */
[----:B------:R0:W-:Y:S01]  /*2e00*/  @!P0 STL.U16 [R1+0x2], R0 ;  /* 0x0000020001008387 */ /* 0x0001e20000100400 */
[----:B------:R-:W-:Y:S05]  /*2e10*/  BRA `(.L_x_2) ;  /* 0x0000000c00d47947 */ /* 0x000fea0003800000 */
.L_x_39:
[----:B------:R-:W-:-:S13]  /*2e20*/  ISETP.NE.AND P0, PT, R3, 0x2, PT ;  /* 0x000000020300780c */ /* 0x000fda0003f05270 */
[----:B------:R-:W1:Y:S04]  /*2e30*/  @!P0 LDL.U16 R3, [R1+0x6] ;  /* 0x0000060001038983 */ /* 0x000e680000100400 */
[----:B------:R-:W2:Y:S01]  /*2e40*/  @P0 LDL.U16 R4, [R1+0x8] ;  /* 0x0000080001040983 */ /* 0x000ea20000100400 */
[C---:B------:R-:W-:Y:S02]  /*2e50*/  ISETP.GT.U32.OR P1, PT, R5.reuse, 0x173, P0 ;  /* 0x000001730500780c */ /* 0x040fe40000724470 */
[----:B------:R-:W-:Y:S02]  /*2e60*/  ISETP.GT.U32.OR P2, PT, R5, 0x173, !P0 ;  /* 0x000001730500780c */ /* 0x000fe40004744470 */
[C---:B-1----:R-:W-:Y:S02]  /*2e70*/  @!P0 PRMT R0, R3.reuse, 0x7770, RZ ;  /* 0x0000777003008816 */ /* 0x042fe400000000ff */
[----:B------:R-:W-:-:S04]  /*2e80*/  @!P0 PRMT R3, R3, 0x7771, RZ ;  /* 0x0000777103038816 */ /* 0x000fc800000000ff */
[----:B------:R-:W-:-:S05]  /*2e90*/  @!P0 PRMT R0, R3, 0x6540, R0 ;  /* 0x0000654003008816 */ /* 0x000fca0000000000 */
[C---:B------:R-:W-:Y:S02]  /*2ea0*/  @!P0 VIADD R2, R0.reuse, 0xffff ;  /* 0x0000ffff00028836 */ /* 0x040fe40000000000 */
[----:B------:R-:W-:Y:S02]  /*2eb0*/  @!P1 VIADD R2, R0, 0x1 ;  /* 0x0000000100029836 */ /* 0x000fe40000000000 */
[C---:B--2---:R-:W-:Y:S02]  /*2ec0*/  @P0 VIADD R0, R4.reuse, 0xffff ;  /* 0x0000ffff04000836 */ /* 0x044fe40000000000 */
[----:B------:R-:W-:Y:S02]  /*2ed0*/  @!P0 IMAD.MOV.U32 R3, RZ, RZ, R2 ;  /* 0x000000ffff038224 */ /* 0x000fe400078e0002 */
[----:B------:R-:W-:-:S03]  /*2ee0*/  @!P2 VIADD R0, R4, 0x1 ;  /* 0x000000010400a836 */ /* 0x000fc60000000000 */
[----:B------:R-:W-:Y:S01]  /*2ef0*/  @!P0 SHF.R.U32.HI R4, RZ, 0x8, R3 ;  /* 0x00000008ff048819 */ /* 0x000fe20000011603 */
[----:B------:R-:W-:-:S03]  /*2f00*/  @P0 IMAD.MOV.U32 R2, RZ, RZ, R0 ;  /* 0x000000ffff020224 */ /* 0x000fc600078e0000 */
[----:B------:R-:W-:Y:S02]  /*2f10*/  @!P0 PRMT R0, R3, 0x7604, R4 ;  /* 0x0000760403008816 */ /* 0x000fe40000000004 */
[----:B------:R0:W-:Y:S04]  /*2f20*/  @P0 STL.U16 [R1+0x8], R2 ;  /* 0x0000080201000387 */ /* 0x0001e80000100400 */
[----:B------:R0:W-:Y:S01]  /*2f30*/  @!P0 STL.U16 [R1+0x6], R0 ;  /* 0x0000060001008387 */ /* 0x0001e20000100400 */
[----:B------:R-:W-:Y:S05]  /*2f40*/  BRA `(.L_x_2) ;  /* 0x0000000c00887947 */ /* 0x000fea0003800000 */
.L_x_38:
[----:B------:R-:W-:-:S04]  /*2f50*/  LOP3.LUT R4, R3, 0xfffc, RZ, 0xc0, !PT ;  /* 0x0000fffc03047812 */ /* 0x000fc800078ec0ff */
[----:B------:R-:W-:-:S04]  /*2f60*/  PRMT R4, R4, 0x9910, RZ ;  /* 0x0000991004047816 */ /* 0x000fc800000000ff */
[----:B------:R-:W-:-:S13]  /*2f70*/  ISETP.NE.AND P0, PT, R4, 0x178, PT ;  /* 0x000001780400780c */ /* 0x000fda0003f05270 */
[----:B------:R-:W-:Y:S05]  /*2f80*/  @P0 BRA `(.L_x_40) ;  /* 0x0000000000b00947 */ /* 0x000fea0003800000 */
[----:B------:R-:W-:Y:S01]  /*2f90*/  ISETP.GT.AND P0, PT, R2, 0x179, PT ;  /* 0x000001790200780c */ /* 0x000fe20003f04270 */
[----:B------:R-:W-:-:S12]  /*2fa0*/  BSSY.RECONVERGENT B1, `(.L_x_41) ;  /* 0x0000014000017945 */ /* 0x000fd80003800200 */
[----:B------:R-:W-:Y:S05]  /*2fb0*/  @P0 BRA `(.L_x_42) ;  /* 0x00000000002c0947 */ /* 0x000fea0003800000 */
[----:B------:R-:W-:-:S13]  /*2fc0*/  ISETP.NE.AND P0, PT, R2, 0x178, PT ;  /* 0x000001780200780c */ /* 0x000fda0003f05270 */
[----:B------:R-:W2:Y:S04]  /*2fd0*/  @P0 LDL.U16 R5, [R1+0x4] ;  /* 0x0000040001050983 */ /* 0x000ea80000100400 */
[----:B------:R-:W1:Y:S01]  /*2fe0*/  @!P0 LDL.U16 R3, [R1+0x2] ;  /* 0x0000020001038983 */ /* 0x000e620000100400 */
[C---:B--2---:R-:W-:Y:S02]  /*2ff0*/  @P0 PRMT R2, R5.reuse, 0x7770, RZ ;  /* 0x0000777005020816 */ /* 0x044fe400000000ff */
[----:B------:R-:W-:Y:S02]  /*3000*/  @P0 PRMT R5, R5, 0x7771, RZ ;  /* 0x0000777105050816 */ /* 0x000fe400000000ff */
[C---:B-1----:R-:W-:Y:S02]  /*3010*/  @!P0 PRMT R0, R3.reuse, 0x7770, RZ ;  /* 0x0000777003008816 */ /* 0x042fe400000000ff */
[----:B------:R-:W-:-:S02]  /*3020*/  @!P0 PRMT R3, R3, 0x7771, RZ ;  /* 0x0000777103038816 */ /* 0x000fc400000000ff */
[----:B------:R-:W-:Y:S02]  /*3030*/  @P0 PRMT R2, R5, 0x6540, R2 ;  /* 0x0000654005020816 */ /* 0x000fe40000000002 */
[----:B------:R-:W-:-:S04]  /*3040*/  @!P0 PRMT R0, R3, 0x6540, R0 ;  /* 0x0000654003008816 */ /* 0x000fc80000000000 */
[----:B------:R-:W-:Y:S01]  /*3050*/  @!P0 PRMT R2, R0, 0x7610, R2 ;  /* 0x0000761000028816 */ /* 0x000fe20000000002 */
[----:B------:R-:W-:Y:S06]  /*3060*/  BRA `(.L_x_43) ;  /* 0x00000000001c7947 */ /* 0x000fec0003800000 */
.L_x_42:
[----:B------:R-:W-:-:S13]  /*3070*/  ISETP.NE.AND P0, PT, R2, 0x17a, PT ;  /* 0x0000017a0200780c */ /* 0x000fda0003f05270 */
[----:B------:R-:W1:Y:S04]  /*3080*/  @!P0 LDL.U16 R3, [R1+0x6] ;  /* 0x0000060001038983 */ /* 0x000e680000100400 */
[----:B------:R0:W5:Y:S01]  /*3090*/  @P0 LDL.U16 R2, [R1+0x8] ;  /* 0x0000080001020983 */ /* 0x0001620000100400 */
[C---:B-1----:R-:W-:Y:S02]  /*30a0*/  @!P0 PRMT R0, R3.reuse, 0x7770, RZ ;  /* 0x0000777003008816 */ /* 0x042fe400000000ff */
[----:B------:R-:W-:-:S04]  /*30b0*/  @!P0 PRMT R3, R3, 0x7771, RZ ;  /* 0x0000777103038816 */ /* 0x000fc800000000ff */
[----:B------:R-:W-:-:S04]  /*30c0*/  @!P0 PRMT R0, R3, 0x6540, R0 ;  /* 0x0000654003008816 */ /* 0x000fc80000000000 */
[----:B0-----:R-:W-:-:S07]  /*30d0*/  @!P0 PRMT R2, R0, 0x7610, R2 ;  /* 0x0000761000028816 */ /* 0x001fce0000000002 */
.L_x_43:
[----:B------:R-:W-:Y:S05]  /*30e0*/  BSYNC.RECONVERGENT B1 ;  /* 0x0000000000017941 */ /* 0x000fea0003800200 */
.L_x_41:
[----:B------:R-:W2:Y:S04]  /*30f0*/  LDL.U16 R5, [R1+0x6] ;  /* 0x0000060001057983 */ /* 0x000ea80000100400 */
[----:B------:R-:W3:Y:S01]  /*3100*/  LDL.U8 R4, [R1+0x1] ;  /* 0x0000010001047983 */ /* 0x000ee20000100000 */
[C---:B-----5:R-:W-:Y:S02]  /*3110*/  LOP3.LUT R3, R2.reuse, 0xffff, RZ, 0xc0, !PT ;  /* 0x0000ffff02037812 */ /* 0x060fe400078ec0ff */
[----:B------:R-:W-:Y:S02]  /*3120*/  LOP3.LUT R2, R2, 0xfff, RZ, 0xc0, !PT ;  /* 0x00000fff02027812 */ /* 0x000fe400078ec0ff */
[C---:B--2---:R-:W-:Y:S02]  /*3130*/  PRMT R0, R5.reuse, 0x7770, RZ ;  /* 0x0000777005007816 */ /* 0x044fe400000000ff */
[----:B------:R-:W-:-:S04]  /*3140*/  PRMT R5, R5, 0x7771, RZ ;  /* 0x0000777105057816 */ /* 0x000fc800000000ff */
[----:B------:R-:W-:-:S04]  /*3150*/  PRMT R0, R5, 0x6540, R0 ;  /* 0x0000654005007816 */ /* 0x000fc80000000000 */
[C---:B------:R-:W-:Y:S01]  /*3160*/  LOP3.LUT R5, R0.reuse, 0xfff, RZ, 0xc0, !PT ;  /* 0x00000fff00057812 */ /* 0x040fe200078ec0ff */
[----:B------:R-:W-:-:S04]  /*3170*/  IMAD.IADD R3, R0, 0x1, R3 ;  /* 0x0000000100037824 */ /* 0x000fc800078e0203 */
[----:B------:R-:W-:Y:S01]  /*3180*/  IMAD.IADD R2, R2, 0x1, R5 ;  /* 0x0000000102027824 */ /* 0x000fe200078e0205 */
[----:B------:R-:W-:-:S04]  /*3190*/  ISETP.GT.U32.AND P0, PT, R3, 0xffff, PT ;  /* 0x0000ffff0300780c */ /* 0x000fc80003f04070 */
[----:B------:R-:W-:Y:S02]  /*31a0*/  SEL R5, RZ, 0x1, !P0 ;  /* 0x00000001ff057807 */ /* 0x000fe40004000000 */
[----:B------:R-:W-:Y:S02]  /*31b0*/  ISETP.GE.U32.AND P0, PT, R2, 0x1000, PT ;  /* 0x000010000200780c */ /* 0x000fe40003f06070 */
[----:B------:R-:W-:Y:S02]  /*31c0*/  SHF.R.U32.HI R2, RZ, 0x8, R3 ;  /* 0x00000008ff027819 */ /* 0x000fe40000011603 */
[----:B---3--:R-:W-:Y:S02]  /*31d0*/  LOP3.LUT R5, R5, 0xc4, R4, 0xf8, !PT ;  /* 0x000000c405057812 */ /* 0x008fe400078ef804 */
[----:B------:R-:W-:Y:S02]  /*31e0*/  SEL R0, RZ, 0x10, !P0 ;  /* 0x00000010ff007807 */ /* 0x000fe40004000000 */
[----:B------:R-:W-:-:S02]  /*31f0*/  LOP3.LUT R5, R5, 0x28, R2, 0xf8, !PT ;  /* 0x0000002805057812 */ /* 0x000fc400078ef802 */
[----:B------:R-:W-:Y:S02]  /*3200*/  PRMT R2, R3, 0x7604, R2 ;  /* 0x0000760403027816 */ /* 0x000fe40000000002 */
[----:B------:R-:W-:-:S03]  /*3210*/  LOP3.LUT R0, R5, R0, RZ, 0xfc, !PT ;  /* 0x0000000005007212 */ /* 0x000fc600078efcff */
[----:B------:R0:W-:Y:S04]  /*3220*/  STL.U16 [R1+0x6], R2 ;  /* 0x0000060201007387 */ /* 0x0001e80000100400 */
[----:B------:R0:W-:Y:S01]  /*3230*/  STL.U8 [R1+0x1], R0 ;  /* 0x0000010001007387 */ /* 0x0001e20000100000 */
[----:B------:R-:W-:Y:S05]  /*3240*/  BRA `(.L_x_2) ;  /* 0x0000000800c87947 */ /* 0x000fea0003800000 */
.L_x_40:
[----:B------:R-:W-:-:S13]  /*3250*/  ISETP.NE.AND P0, PT, R2, 0x17d, PT ;  /* 0x0000017d0200780c */ /* 0x000fda0003f05270 */
[----:B------:R-:W-:Y:S05]  /*3260*/  @!P0 BRA `(.L_x_44) ;  /* 0x00000008002c8947 */ /* 0x000fea0003800000 */
[----:B------:R-:W-:-:S13]  /*3270*/  ISETP.NE.AND P0, PT, R2, 0x17c, PT ;  /* 0x0000017c0200780c */ /* 0x000fda0003f05270 */
[----:B------:R-:W-:Y:S05]  /*3280*/  @P0 BRA `(.L_x_45) ;  /* 0x00000000001c0947 */ /* 0x000fea0003800000 */
[----:B------:R-:W2:Y:S04]  /*3290*/  LDL.U16 R2, [R1+0x4] ;  /* 0x0000040001027983 */ /* 0x000ea80000100400 */
[----:B-1----:R-:W3:Y:S01]  /*32a0*/  LDL.U16 R0, [R1+0x6] ;  /* 0x0000060001007983 */ /* 0x002ee20000100400 */
[----:B--2---:R-:W-:Y:S02]  /*32b0*/  PRMT R2, R2, 0x7710, RZ ;  /* 0x0000771002027816 */ /* 0x004fe400000000ff */
[----:B---3--:R-:W-:-:S04]  /*32c0*/  PRMT R0, R0, 0x7710, RZ ;  /* 0x0000771000007816 */ /* 0x008fc800000000ff */
[----:B------:R-:W-:-:S05]  /*32d0*/  PRMT R0, R0, 0x5410, R2 ;  /* 0x0000541000007816 */ /* 0x000fca0000000002 */
[----:B------:R0:W-:Y:S01]  /*32e0*/  STL [R1+0x4], R0 ;  /* 0x0000040001007387 */ /* 0x0001e20000100800 */
[----:B------:R-:W-:Y:S05]  /*32f0*/  BRA `(.L_x_2) ;  /* 0x00000008009c7947 */ /* 0x000fea0003800000 */
.L_x_45:
[----:B------:R-:W-:-:S05]  /*3300*/  VIADD R4, R3, 0xfffffe82 ;  /* 0xfffffe8203047836 */ /* 0x000fca0000000000 */
[----:B------:R-:W-:-:S04]  /*3310*/  LOP3.LUT R4, R4, 0xffff, RZ, 0xc0, !PT ;  /* 0x0000ffff04047812 */ /* 0x000fc800078ec0ff */
[----:B------:R-:W-:-:S13]  /*3320*/  ISETP.GT.U32.AND P0, PT, R4, 0x3, PT ;  /* 0x000000030400780c */ /* 0x000fda0003f04070 */
[----:B------:R-:W-:Y:S05]  /*3330*/  @P0 BRA `(.L_x_46) ;  /* 0x0000000000380947 */ /* 0x000fea0003800000 */
[----:B------:R-:W-:-:S13]  /*3340*/  ISETP.GT.AND P0, PT, R2, 0x17f, PT ;  /* 0x0000017f0200780c */ /* 0x000fda0003f04270 */
[----:B------:R-:W-:Y:S05]  /*3350*/  @P0 BRA `(.L_x_47) ;  /* 0x0000000000180947 */ /* 0x000fea0003800000 */
[----:B------:R-:W-:Y:S02]  /*3360*/  ISETP.NE.AND P0, PT, R2, 0x17e, PT ;  /* 0x0000017e0200780c */ /* 0x000fe40003f05270 */
[----:B------:R-:W-:-:S04]  /*3370*/  SHF.R.U32.HI R3, RZ, 0x18, R3 ;  /* 0x00000018ff037819 */ /* 0x000fc80000011603 */
[----:B-1----:R-:W-:-:S07]  /*3380*/  PRMT R0, R0, 0x7604, R3 ;  /* 0x0000760400007816 */ /* 0x002fce0000000003 */
[----:B------:R0:W-:Y:S04]  /*3390*/  @P0 STL.U16 [R1+0x4], R0 ;  /* 0x0000040001000387 */ /* 0x0001e80000100400 */
[----:B------:R0:W-:Y:S01]  /*33a0*/  @!P0 STL.U16 [R1+0x2], R0 ;  /* 0x0000020001008387 */ /* 0x0001e20000100400 */
[----:B------:R-:W-:Y:S05]  /*33b0*/  BRA `(.L_x_2) ;  /* 0x00000008006c7947 */ /* 0x000fea0003800000 */
.L_x_47:
[----:B------:R-:W-:-:S13]  /*33c0*/  ISETP.NE.AND P0, PT, R2, 0x180, PT ;  /* 0x000001800200780c */ /* 0x000fda0003f05270 */
[----:B------:R-:W-:Y:S01]  /*33d0*/  @!P0 SHF.R.U32.HI R3, RZ, 0x18, R3 ;  /* 0x00000018ff038819 */ /* 0x000fe20000011603 */
[----:B------:R0:W-:Y:S03]  /*33e0*/  @P0 STL.U16 [R1+0x8], R0 ;  /* 0x0000080001000387 */ /* 0x0001e60000100400 */
[----:B------:R-:W-:-:S05]  /*33f0*/  @!P0 PRMT R2, R0, 0x7604, R3 ;  /* 0x0000760400028816 */ /* 0x000fca0000000003 */
[----:B------:R0:W-:Y:S01]  /*3400*/  @!P0 STL.U16 [R1+0x6], R2 ;  /* 0x0000060201008387 */ /* 0x0001e20000100400 */
[----:B------:R-:W-:Y:S05]  /*3410*/  BRA `(.L_x_2) ;  /* 0x0000000800547947 */ /* 0x000fea0003800000 */
.L_x_46:
[----:B-1----:R-:W-:-:S05]  /*3420*/  VIADD R0, R3, 0xfffffe7e ;  /* 0xfffffe7e03007836 */ /* 0x002fca0000000000 */
[----:B------:R-:W-:-:S04]  /*3430*/  LOP3.LUT R0, R0, 0xffff, RZ, 0xc0, !PT ;  /* 0x0000ffff00007812 */ /* 0x000fc800078ec0ff */
[----:B------:R-:W-:-:S13]  /*3440*/  ISETP.GT.U32.AND P0, PT, R0, 0x3, PT ;  /* 0x000000030000780c */ /* 0x000fda0003f04070 */
[----:B------:R-:W-:Y:S05]  /*3450*/  @P0 BRA `(.L_x_48) ;  /* 0x0000000000d00947 */ /* 0x000fea0003800000 */
[----:B------:R-:W-:Y:S01]  /*3460*/  ISETP.GT.AND P0, PT, R2, 0x183, PT ;  /* 0x000001830200780c */ /* 0x000fe20003f04270 */
[----:B------:R-:W-:-:S12]  /*3470*/  BSSY.RECONVERGENT B1, `(.L_x_49) ;  /* 0x0000014000017945 */ /* 0x000fd80003800200 */
[----:B------:R-:W-:Y:S05]  /*3480*/  @P0 BRA `(.L_x_50) ;  /* 0x00000000002c0947 */ /* 0x000fea0003800000 */
[----:B------:R-:W-:-:S13]  /*3490*/  ISETP.NE.AND P0, PT, R2, 0x182, PT ;  /* 0x000001820200780c */ /* 0x000fda0003f05270 */
[----:B------:R-:W2:Y:S04]  /*34a0*/  @P0 LDL.U16 R5, [R1+0x4] ;  /* 0x0000040001050983 */ /* 0x000ea80000100400 */
[----:B------:R-:W3:Y:S01]  /*34b0*/  @!P0 LDL.U16 R3, [R1+0x2] ;  /* 0x0000020001038983 */ /* 0x000ee20000100400 */
[C---:B--2---:R-:W-:Y:S02]  /*34c0*/  @P0 PRMT R2, R5.reuse, 0x7770, RZ ;  /* 0x0000777005020816 */ /* 0x044fe400000000ff */
[----:B------:R-:W-:Y:S02]  /*34d0*/  @P0 PRMT R5, R5, 0x7771, RZ ;  /* 0x0000777105050816 */ /* 0x000fe400000000ff */
[C---:B---3--:R-:W-:Y:S02]  /*34e0*/  @!P0 PRMT R0, R3.reuse, 0x7770, RZ ;  /* 0x0000777003008816 */ /* 0x048fe400000000ff */
[----:B------:R-:W-:-:S02]  /*34f0*/  @!P0 PRMT R3, R3, 0x7771, RZ ;  /* 0x0000777103038816 */ /* 0x000fc400000000ff */
[----:B------:R-:W-:Y:S02]  /*3500*/  @P0 PRMT R2, R5, 0x6540, R2 ;  /* 0x0000654005020816 */ /* 0x000fe40000000002 */
[----:B------:R-:W-:-:S04]  /*3510*/  @!P0 PRMT R0, R3, 0x6540, R0 ;  /* 0x0000654003008816 */ /* 0x000fc80000000000 */
[----:B------:R-:W-:Y:S01]  /*3520*/  @!P0 PRMT R2, R0, 0x7610, R2 ;  /* 0x0000761000028816 */ /* 0x000fe20000000002 */
[----:B------:R-:W-:Y:S06]  /*3530*/  BRA `(.L_x_51) ;  /* 0x00000000001c7947 */ /* 0x000fec0003800000 */
.L_x_50:
[----:B------:R-:W-:-:S13]  /*3540*/  ISETP.NE.AND P0, PT, R2, 0x184, PT ;  /* 0x000001840200780c */ /* 0x000fda0003f05270 */
[----:B------:R-:W2:Y:S04]  /*3550*/  @!P0 LDL.U16 R3, [R1+0x6] ;  /* 0x0000060001038983 */ /* 0x000ea80000100400 */
[----:B------:R0:W5:Y:S01]  /*3560*/  @P0 LDL.U16 R2, [R1+0x8] ;  /* 0x0000080001020983 */ /* 0x0001620000100400 */
[C---:B--2---:R-:W-:Y:S02]  /*3570*/  @!P0 PRMT R0, R3.reuse, 0x7770, RZ ;  /* 0x0000777003008816 */ /* 0x044fe400000000ff */
[----:B------:R-:W-:-:S04]  /*3580*/  @!P0 PRMT R3, R3, 0x7771, RZ ;  /* 0x0000777103038816 */ /* 0x000fc800000000ff */
[----:B------:R-:W-:-:S04]  /*3590*/  @!P0 PRMT R0, R3, 0x6540, R0 ;  /* 0x0000654003008816 */ /* 0x000fc80000000000 */
[----:B0-----:R-:W-:-:S07]  /*35a0*/  @!P0 PRMT R2, R0, 0x7610, R2 ;  /* 0x0000761000028816 */ /* 0x001fce0000000002 */
.L_x_51:
[----:B------:R-:W-:Y:S05]  /*35b0*/  BSYNC.RECONVERGENT B1 ;  /* 0x0000000000017941 */ /* 0x000fea0003800200 */
.L_x_49:
[----:B------:R-:W2:Y:S04]  /*35c0*/  LDL.U16 R5, [R1+0x6] ;  /* 0x0000060001057983 */ /* 0x000ea80000100400 */
[----:B------:R-:W3:Y:S01]  /*35d0*/  LDL.U8 R3, [R1+0x1] ;  /* 0x0000010001037983 */ /* 0x000ee20000100000 */
[----:B-----5:R-:W-:Y:S02]  /*35e0*/  LOP3.LUT R4, R2, 0xffff, RZ, 0xc0, !PT ;  /* 0x0000ffff02047812 */ /* 0x020fe400078ec0ff */
[C---:B--2---:R-:W-:Y:S02]  /*35f0*/  PRMT R0, R5.reuse, 0x7770, RZ ;  /* 0x0000777005007816 */ /* 0x044fe400000000ff */
[----:B------:R-:W-:Y:S02]  /*3600*/  PRMT R5, R5, 0x7771, RZ ;  /* 0x0000777105057816 */ /* 0x000fe400000000ff */
[----:B---3--:R-:W-:-:S02]  /*3610*/  LOP3.LUT R3, R3, 0x1, RZ, 0xc0, !PT ;  /* 0x0000000103037812 */ /* 0x008fc400078ec0ff */
[--C-:B------:R-:W-:Y:S02]  /*3620*/  PRMT R2, R5, 0x6540, R0.reuse ;  /* 0x0000654005027816 */ /* 0x100fe40000000000 */
[----:B------:R-:W-:Y:S02]  /*3630*/  SHF.R.U32.HI R0, RZ, 0x3, R0 ;  /* 0x00000003ff007819 */ /* 0x000fe40000011600 */
[--C-:B------:R-:W-:Y:S02]  /*3640*/  SHF.R.U32.HI R5, RZ, 0xa, R4.reuse ;  /* 0x0000000aff057819 */ /* 0x100fe40000011604 */
[----:B------:R-:W-:Y:S02]  /*3650*/  LOP3.LUT R0, R0, 0x11, RZ, 0xc0, !PT ;  /* 0x0000001100007812 */ /* 0x000fe400078ec0ff */
[----:B------:R-:W-:Y:S02]  /*3660*/  IADD3 R2, PT, PT, R3, R2, R4 ;  /* 0x0000000203027210 */ /* 0x000fe40007ffe004 */
[----:B------:R-:W-:-:S02]  /*3670*/  LOP3.LUT R0, R0, 0x22, R5, 0xf8, !PT ;  /* 0x0000002200007812 */ /* 0x000fc400078ef805 */
[--C-:B------:R-:W-:Y:S02]  /*3680*/  SHF.R.U32.HI R3, RZ, 0x9, R2.reuse ;  /* 0x00000009ff037819 */ /* 0x100fe40000011602 */
[----:B------:R-:W-:Y:S02]  /*3690*/  ISETP.GT.U32.AND P0, PT, R2, 0xffff, PT ;  /* 0x0000ffff0200780c */ /* 0x000fe40003f04070 */
[----:B------:R-:W-:Y:S02]  /*36a0*/  LOP3.LUT R0, R0, 0x44, R3, 0xf8, !PT ;  /* 0x0000004400007812 */ /* 0x000fe400078ef803 */
[----:B------:R-:W-:Y:S02]  /*36b0*/  SHF.R.U32.HI R3, RZ, 0x8, R2 ;  /* 0x00000008ff037819 */ /* 0x000fe40000011602 */
[----:B------:R-:W-:Y:S02]  /*36c0*/  SHF.R.U32.HI R4, RZ, 0x4, R0 ;  /* 0x00000004ff047819 */ /* 0x000fe40000011600 */
[----:B------:R-:W-:-:S02]  /*36d0*/  LOP3.LUT R12, R0, 0x7, RZ, 0xc0, !PT ;  /* 0x00000007000c7812 */ /* 0x000fc400078ec0ff */
[----:B------:R-:W0:Y:S01]  /*36e0*/  LDC.U8 R5, c[0x3][R4+0x310] ;  /* 0x00c0c40004057b82 */ /* 0x000e220000000000 */
[----:B------:R-:W-:Y:S02]  /*36f0*/  SEL R0, RZ, 0x1, !P0 ;  /* 0x00000001ff007807 */ /* 0x000fe40004000000 */
[C-C-:B------:R-:W-:Y:S02]  /*3700*/  LOP3.LUT P0, RZ, R2.reuse, 0xff, R3.reuse, 0xc8, !PT ;  /* 0x000000ff02ff7812 */ /* 0x140fe4000780c803 */
[----:B------:R-:W-:-:S03]  /*3710*/  PRMT R2, R2, 0x7604, R3 ;  /* 0x0000760402027816 */ /* 0x000fc60000000003 */
[----:B------:R-:W1:Y:S02]  /*3720*/  LDC.U8 R13, c[0x3][R12+0x300] ;  /* 0x00c0c0000c0d7b82 */ /* 0x000e640000000000 */
[----:B------:R2:W-:Y:S01]  /*3730*/  STL.U16 [R1+0x6], R2 ;  /* 0x0000060201007387 */ /* 0x0005e20000100400 */
[----:B0-----:R-:W-:Y:S02]  /*3740*/  LOP3.LUT R0, R5, R0, RZ, 0xfc, !PT ;  /* 0x0000000005007212 */ /* 0x001fe400078efcff */
[----:B------:R-:W-:Y:S02]  /*3750*/  SEL R5, RZ, 0x40, P0 ;  /* 0x00000040ff057807 */ /* 0x000fe40000000000 */
[----:B------:R-:W-:-:S04]  /*3760*/  LOP3.LUT R0, R0, 0xa8, R3, 0xf8, !PT ;  /* 0x000000a800007812 */ /* 0x000fc800078ef803 */
[----:B-1----:R-:W-:-:S05]  /*3770*/  LOP3.LUT R0, R5, R0, R13, 0xfe, !PT ;  /* 0x0000000005007212 */ /* 0x002fca00078efe0d */
[----:B------:R2:W-:Y:S01]  /*3780*/  STL.U8 [R1+0x1], R0 ;  /* 0x0000010001007387 */ /* 0x0005e20000100000 */
[----:B------:R-:W-:Y:S05]  /*3790*/  BRA `(.L_x_2) ;  /* 0x0000000400747947 */ /* 0x000fea0003800000 */
.L_x_48:
[----:B------:R-:W-:-:S05]  /*37a0*/  VIADD R3, R3, 0xfffffe7a ;  /* 0xfffffe7a03037836 */ /* 0x000fca0000000000 */
        /* <DEDUP_REMOVED lines=17> */
.L_x_53:
[----:B------:R-:W-:-:S13]  /*38c0*/  ISETP.NE.AND P0, PT, R2, 0x188, PT ;  /* 0x000001880200780c */ /* 0x000fda0003f05270 */
[----:B------:R-:W2:Y:S04]  /*38d0*/  @!P0 LDL.U16 R3, [R1+0x6] ;  /* 0x0000060001038983 */ /* 0x000ea80000100400 */
[----:B------:R0:W5:Y:S01]  /*38e0*/  @P0 LDL.U16 R2, [R1+0x8] ;  /* 0x0000080001020983 */ /* 0x0001620000100400 */
[C---:B--2---:R-:W-:Y:S02]  /*38f0*/  @!P0 PRMT R0, R3.reuse, 0x7770, RZ ;  /* 0x0000777003008816 */ /* 0x044fe400000000ff */
[----:B------:R-:W-:-:S04]  /*3900*/  @!P0 PRMT R3, R3, 0x7771, RZ ;  /* 0x0000777103038816 */ /* 0x000fc800000000ff */
[----:B------:R-:W-:-:S04]  /*3910*/  @!P0 PRMT R0, R3, 0x6540, R0 ;  /* 0x0000654003008816 */ /* 0x000fc80000000000 */
[----:B0-----:R-:W-:-:S07]  /*3920*/  @!P0 PRMT R2, R0, 0x7610, R2 ;  /* 0x0000761000028816 */ /* 0x001fce0000000002 */
.L_x_54:
[----:B------:R-:W-:Y:S05]  /*3930*/  BSYNC.RECONVERGENT B1 ;  /* 0x0000000000017941 */ /* 0x000fea0003800200 */
.L_x_52:
        /* <DEDUP_REMOVED lines=8> */
[----:B------:R-:W-:Y:S02]  /*39c0*/  SHF.R.U32.HI R5, RZ, 0xa, R4 ;  /* 0x0000000aff057819 */ /* 0x000fe40000011604 */
[----:B------:R-:W-:Y:S02]  /*39d0*/  LOP3.LUT R0, R0, 0x11, RZ, 0xc0, !PT ;  /* 0x0000001100007812 */ /* 0x000fe400078ec0ff */
[----:B------:R-:W-:Y:S02]  /*39e0*/  IADD3 R2, PT, PT, R2, -R4, -R3 ;  /* 0x8000000402027210 */ /* 0x000fe40007ffe803 */
[----:B------:R-:W-:-:S02]  /*39f0*/  LOP3.LUT R0, R0, 0x22, R5, 0xf8, !PT ;  /* 0x0000002200007812 */ /* 0x000fc400078ef805 */
[----:B------:R-:W-:-:S04]  /*3a00*/  SHF.R.U32.HI R3, RZ, 0x9, R2 ;  /* 0x00000009ff037819 */ /* 0x000fc80000011602 */
[----:B------:R-:W-:Y:S02]  /*3a10*/  LOP3.LUT R0, R0, 0x44, R3, 0xf8, !PT ;  /* 0x0000004400007812 */ /* 0x000fe400078ef803 */
[----:B------:R-:W-:Y:S02]  /*3a20*/  SHF.R.U32.HI R3, RZ, 0x8, R2 ;  /* 0x00000008ff037819 */ /* 0x000fe40000011602 */
[--C-:B------:R-:W-:Y:S02]  /*3a30*/  SHF.R.U32.HI R4, RZ, 0x4, R0.reuse ;  /* 0x00000004ff047819 */ /* 0x100fe40000011600 */
[----:B------:R-:W-:Y:S02]  /*3a40*/  LOP3.LUT R5, R0, 0x7, RZ, 0xc0, !PT ;  /* 0x0000000700057812 */ /* 0x000fe400078ec0ff */
[C---:B------:R-:W-:Y:S02]  /*3a50*/  PRMT R0, R2.reuse, 0x7632, R0 ;  /* 0x0000763202007816 */ /* 0x040fe40000000000 */
[----:B------:R-:W0:Y:S01]  /*3a60*/  LDC.U8 R4, c[0x3][R4+0x318] ;  /* 0x00c0c60004047b82 */ /* 0x000e220000000000 */
[----:B------:R-:W-:-:S02]  /*3a70*/  LOP3.LUT P0, RZ, R2, 0xff, R3, 0xc8, !PT ;  /* 0x000000ff02ff7812 */ /* 0x000fc4000780c803 */
[----:B------:R-:W-:-:S05]  /*3a80*/  PRMT R2, R2, 0x7604, R3 ;  /* 0x0000760402027816 */ /* 0x000fca0000000003 */
[----:B------:R-:W1:Y:S01]  /*3a90*/  LDC.U8 R5, c[0x3][R5+0x308] ;  /* 0x00c0c20005057b82 */ /* 0x000e620000000000 */
[----:B------:R2:W-:Y:S01]  /*3aa0*/  STL.U16 [R1+0x6], R2 ;  /* 0x0000060201007387 */ /* 0x0005e20000100400 */
[----:B0-----:R-:W-:-:S04]  /*3ab0*/  LOP3.LUT R12, R4, 0xa8, R3, 0xf8, !PT ;  /* 0x000000a8040c7812 */ /* 0x001fc800078ef803 */
[----:B-1----:R-:W-:Y:S02]  /*3ac0*/  LOP3.LUT R13, R12, R5, RZ, 0xfc, !PT ;  /* 0x000000050c0d7212 */ /* 0x002fe400078efcff */
[----:B------:R-:W-:Y:S02]  /*3ad0*/  SEL R12, RZ, 0x40, P0 ;  /* 0x00000040ff0c7807 */ /* 0x000fe40000000000 */
[----:B------:R-:W-:-:S04]  /*3ae0*/  LOP3.LUT R13, R13, 0x1, R0, 0xf8, !PT ;  /* 0x000000010d0d7812 */ /* 0x000fc800078ef800 */
[----:B------:R-:W-:-:S05]  /*3af0*/  LOP3.LUT R0, R13, 0x2, R12, 0xfe, !PT ;  /* 0x000000020d007812 */ /* 0x000fca00078efe0c */
[----:B------:R2:W-:Y:S01]  /*3b00*/  STL.U8 [R1+0x1], R0 ;  /* 0x0000010001007387 */ /* 0x0005e20000100000 */
[----:B------:R-:W-:Y:S05]  /*3b10*/  BRA `(.L_x_2) ;  /* 0x0000000000947947 */ /* 0x000fea0003800000 */
.L_x_44:
[----:B------:R-:W1:Y:S02]  /*3b20*/  LDL.U16 R3, [R1+0x6] ;  /* 0x0000060001037983 */ /* 0x000e640000100400 */
[C---:B-1----:R-:W-:Y:S02]  /*3b30*/  PRMT R0, R3.reuse, 0x7770, RZ ;  /* 0x0000777003007816 */ /* 0x042fe400000000ff */
[----:B------:R-:W-:-:S04]  /*3b40*/  PRMT R3, R3, 0x7771, RZ ;  /* 0x0000777103037816 */ /* 0x000fc800000000ff */
[----:B------:R-:W-:-:S05]  /*3b50*/  PRMT R0, R3, 0x6540, R0 ;  /* 0x0000654003007816 */ /* 0x000fca0000000000 */
[----:B------:R0:W-:Y:S01]  /*3b60*/  STL.U16 [R1+0x8], R0 ;  /* 0x0000080001007387 */ /* 0x0001e20000100400 */
[----:B------:R-:W-:Y:S05]  /*3b70*/  BRA `(.L_x_2) ;  /* 0x00000000007c7947 */ /* 0x000fea0003800000 */
.L_x_29:
[----:B-1----:R-:W2:Y:S02]  /*3b80*/  LDL.U8 R0, [R1] ;  /* 0x0000000001007983 */ /* 0x002ea40000100000 */
[--C-:B--2---:R-:W-:Y:S01]  /*3b90*/  IMAD.MOV R5, RZ, RZ, -R0.reuse ;  /* 0x000000ffff057224 */ /* 0x104fe200078e0a00 */
[----:B------:R-:W-:-:S04]  /*3ba0*/  SHF.R.U32.HI R0, RZ, 0x2, R0 ;  /* 0x00000002ff007819 */ /* 0x000fc80000011600 */
[----:B------:R-:W-:-:S04]  /*3bb0*/  LOP3.LUT R4, R5, 0xffff, RZ, 0xc0, !PT ;  /* 0x0000ffff05047812 */ /* 0x000fc800078ec0ff */
[--C-:B------:R-:W-:Y:S02]  /*3bc0*/  SHF.R.U32.HI R2, RZ, 0x1, R4.reuse ;  /* 0x00000001ff027819 */ /* 0x100fe40000011604 */
[----:B------:R-:W-:Y:S02]  /*3bd0*/  SHF.R.U32.HI R4, RZ, 0xf, R4 ;  /* 0x0000000fff047819 */ /* 0x000fe40000011604 */
[----:B------:R-:W-:-:S04]  /*3be0*/  LOP3.LUT R3, R2, 0x44, RZ, 0xc0, !PT ;  /* 0x0000004402037812 */ /* 0x000fc800078ec0ff */
[----:B------:R-:W-:-:S04]  /*3bf0*/  LOP3.LUT R0, R3, 0x22, R0, 0xf8, !PT ;  /* 0x0000002203007812 */ /* 0x000fc800078ef800 */
[----:B------:R-:W-:Y:S02]  /*3c00*/  SHF.R.U32.HI R2, RZ, 0x4, R0 ;  /* 0x00000004ff027819 */ /* 0x000fe40000011600 */
[----:B------:R-:W-:Y:S02]  /*3c10*/  LOP3.LUT R0, R0, 0x6, RZ, 0xc0, !PT ;  /* 0x0000000600007812 */ /* 0x000fe400078ec0ff */
[----:B------:R-:W-:Y:S02]  /*3c20*/  LOP3.LUT R3, R2, 0xffff, RZ, 0xc0, !PT ;  /* 0x0000ffff02037812 */ /* 0x000fe400078ec0ff */
[----:B------:R-:W-:Y:S01]  /*3c30*/  LOP3.LUT R2, R5, 0xff, RZ, 0xc0, !PT ;  /* 0x000000ff05027812 */ /* 0x000fe200078ec0ff */
[----:B------:R-:W0:Y:S08]  /*3c40*/  LDC.U8 R13, c[0x3][R0+0x308] ;  /* 0x00c0c200000d7b82 */ /* 0x000e300000000000 */
[----:B------:R-:W0:Y:S08]  /*3c50*/  LDC.U8 R3, c[0x3][R3+0x318] ;  /* 0x00c0c60003037b82 */ /* 0x000e300000000000 */
[----:B------:R-:W1:Y:S01]  /*3c60*/  LDC.U8 R2, c[0x3][R2] ;  /* 0x00c0000002027b82 */ /* 0x000e620000000000 */
[----:B0-----:R-:W-:-:S04]  /*3c70*/  LOP3.LUT R13, R3, R13, R4, 0xfe, !PT ;  /* 0x0000000d030d7212 */ /* 0x001fc800078efe04 */
[----:B-1----:R-:W-:-:S04]  /*3c80*/  LOP3.LUT R4, R13, 0x2, R2, 0xfe, !PT ;  /* 0x000000020d047812 */ /* 0x002fc800078efe02 */
[----:B------:R-:W-:-:S05]  /*3c90*/  PRMT R4, R4, 0x7604, R5 ;  /* 0x0000760404047816 */ /* 0x000fca0000000005 */
[----:B------:R0:W-:Y:S01]  /*3ca0*/  STL.U16 [R1], R4 ;  /* 0x0000000401007387 */ /* 0x0001e20000100400 */
[----:B------:R-:W-:Y:S05]  /*3cb0*/  BRA `(.L_x_2) ;  /* 0x00000000002c7947 */ /* 0x000fea0003800000 */
.L_x_28:
[----:B------:R-:W2:Y:S02]  /*3cc0*/  LDL.U16 R3, [R1] ;  /* 0x0000000001037983 */ /* 0x000ea40000100400 */
[----:B--2---:R-:W-:-:S04]  /*3cd0*/  PRMT R2, R3, 0x7771, RZ ;  /* 0x0000777103027816 */ /* 0x004fc800000000ff */
[----:B-1----:R-:W-:-:S04]  /*3ce0*/  LOP3.LUT R0, R2, 0x1, RZ, 0xc0, !PT ;  /* 0x0000000102007812 */ /* 0x002fc800078ec0ff */
[----:B------:R-:W-:Y:S02]  /*3cf0*/  ISETP.NE.U32.AND P0, PT, R0, 0x1, PT ;  /* 0x000000010000780c */ /* 0x000fe40003f05070 */
[----:B------:R-:W-:-:S04]  /*3d00*/  PRMT R0, R3, 0x7770, RZ ;  /* 0x0000777003007816 */ /* 0x000fc800000000ff */
[----:B------:R-:W-:-:S04]  /*3d10*/  LOP3.LUT R3, R0, 0x28, RZ, 0xc0, !PT ;  /* 0x0000002800037812 */ /* 0x000fc800078ec0ff */
[----:B------:R-:W-:-:S04]  /*3d20*/  LOP3.LUT R3, R3, 0xffc4, R2, 0xf8, !PT ;  /* 0x0000ffc403037812 */ /* 0x000fc800078ef802 */
[C---:B------:R-:W-:Y:S02]  /*3d30*/  @!P0 LOP3.LUT R0, R3.reuse, 0x10, RZ, 0xfc, !PT ;  /* 0x0000001003008812 */ /* 0x040fe400078efcff */
[----:B------:R-:W-:-:S03]  /*3d40*/  @P0 LOP3.LUT R2, R3, 0x1, RZ, 0xfc, !PT ;  /* 0x0000000103020812 */ /* 0x000fc600078efcff */
[----:B------:R4:W-:Y:S04]  /*3d50*/  @!P0 STL.U8 [R1+0x1], R0 ;  /* 0x0000010001008387 */ /* 0x0009e80000100000 */
[----:B------:R4:W-:Y:S02]  /*3d60*/  @P0 STL.U8 [R1+0x1], R2 ;  /* 0x0000010201000387 */ /* 0x0009e40000100000 */
.L_x_2:
[----:B------:R-:W-:Y:S05]  /*3d70*/  BSYNC.RECONVERGENT B0 ;  /* 0x0000000000007941 */ /* 0x000fea0003800200 */
.L_x_1:
[----:B------:R-:W-:Y:S05]  /*3d80*/  WARPSYNC.ALL ;  /* 0x0000000000007948 */ /* 0x000fea0003800000 */
[----:B------:R-:W-:Y:S05]  /*3d90*/  BRA.U UP0, `(.L_x_55) ;  /* 0xffffffc5003c7547 */ /* 0x000fea000b83ffff */
[----:B01----:R-:W2:Y:S04]  /*3da0*/  LDL.U16 R13, [R1] ;  /* 0x00000000010d7983 */ /* 0x003ea80000100400 */
[----:B------:R-:W2:Y:S04]  /*3db0*/  LDL.U16 R17, [R1+0x2] ;  /* 0x0000020001117983 */ /* 0x000ea80000100400 */
[----:B--234-:R-:W2:Y:S04]  /*3dc0*/  LDL.U16 R0, [R1+0x4] ;  /* 0x0000040001007983 */ /* 0x01cea80000100400 */
[----:B-----5:R-:W3:Y:S04]  /*3dd0*/  LDL.U16 R4, [R1+0x6] ;  /* 0x0000060001047983 */ /* 0x020ee80000100400 */
[----:B------:R-:W4:Y:S01]  /*3de0*/  LDL.U16 R19, [R1+0x8] ;  /* 0x0000080001137983 */ /* 0x000f220000100400 */
[----:B------:R-:W-:-:S02]  /*3df0*/  IMAD R3, R10, 0xa, RZ ;  /* 0x0000000a0a037824 */ /* 0x000fc400078e02ff */
[----:B------:R-:W-:-:S03]  /*3e00*/  VIADD R10, R10, 0x1 ;  /* 0x000000010a0a7836 */ /* 0x000fc60000000000 */
[----:B------:R-:W-:-:S05]  /*3e10*/  IADD3 R2, P0, PT, R3, R6, RZ ;  /* 0x0000000603027210 */ /* 0x000fca0007f1e0ff */
[----:B------:R-:W-:Y:S01]  /*3e20*/  IMAD.X R3, RZ, RZ, R7, P0 ;  /* 0x000000ffff037224 */ /* 0x000fe200000e0607 */
[----:B------:R-:W-:Y:S02]  /*3e30*/  ISETP.NE.AND P0, PT, R10, 0x8, PT ;  /* 0x000000080a00780c */ /* 0x000fe40003f05270 */
[C---:B------:R-:W-:Y:S02]  /*3e40*/  PRMT R5, R13.reuse, 0x7770, RZ ;  /* 0x000077700d057816 */ /* 0x040fe400000000ff */
[----:B------:R-:W-:Y:S02]  /*3e50*/  PRMT R13, R13, 0x7771, RZ ;  /* 0x000077710d0d7816 */ /* 0x000fe400000000ff */
[C---:B------:R-:W-:Y:S01]  /*3e60*/  PRMT R15, R17.reuse, 0x7770, RZ ;  /* 0x00007770110f7816 */ /* 0x040fe200000000ff */
[----:B------:R0:W-:Y:S01]  /*3e70*/  STG.E.U8 desc[UR6][R2.64], R5 ;  /* 0x0000000502007986 */ /* 0x0001e2000c101106 */
[----:B------:R-:W-:Y:S02]  /*3e80*/  PRMT R17, R17, 0x7771, RZ ;  /* 0x0000777111117816 */ /* 0x000fe400000000ff */
[C---:B--2---:R-:W-:Y:S01]  /*3e90*/  PRMT R21, R0.reuse, 0x7770, RZ ;  /* 0x0000777000157816 */ /* 0x044fe200000000ff */
[----:B------:R0:W-:Y:S01]  /*3ea0*/  STG.E.U8 desc[UR6][R2.64+0x1], R13 ;  /* 0x0000010d02007986 */ /* 0x0001e2000c101106 */
[----:B------:R-:W-:-:S02]  /*3eb0*/  PRMT R23, R0, 0x7771, RZ ;  /* 0x0000777100177816 */ /* 0x000fc400000000ff */
[C---:B---3--:R-:W-:Y:S01]  /*3ec0*/  PRMT R25, R4.reuse, 0x7770, RZ ;  /* 0x0000777004197816 */ /* 0x048fe200000000ff */
[----:B------:R0:W-:Y:S01]  /*3ed0*/  STG.E.U8 desc[UR6][R2.64+0x2], R15 ;  /* 0x0000020f02007986 */ /* 0x0001e2000c101106 */
[----:B------:R-:W-:Y:S02]  /*3ee0*/  PRMT R27, R4, 0x7771, RZ ;  /* 0x00007771041b7816 */ /* 0x000fe400000000ff */
[----:B----4-:R-:W-:Y:S01]  /*3ef0*/  SHF.R.U32.HI R29, RZ, 0x8, R19 ;  /* 0x00000008ff1d7819 */ /* 0x010fe20000011613 */
[----:B------:R0:W-:Y:S04]  /*3f00*/  STG.E.U8 desc[UR6][R2.64+0x3], R17 ;  /* 0x0000031102007986 */ /* 0x0001e8000c101106 */
[----:B------:R0:W-:Y:S04]  /*3f10*/  STG.E.U8 desc[UR6][R2.64+0x4], R21 ;  /* 0x0000041502007986 */ /* 0x0001e8000c101106 */
[----:B------:R0:W-:Y:S04]  /*3f20*/  STG.E.U8 desc[UR6][R2.64+0x5], R23 ;  /* 0x0000051702007986 */ /* 0x0001e8000c101106 */
[----:B------:R0:W-:Y:S04]  /*3f30*/  STG.E.U8 desc[UR6][R2.64+0x6], R25 ;  /* 0x0000061902007986 */ /* 0x0001e8000c101106 */
[----:B------:R0:W-:Y:S04]  /*3f40*/  STG.E.U8 desc[UR6][R2.64+0x7], R27 ;  /* 0x0000071b02007986 */ /* 0x0001e8000c101106 */
[----:B------:R0:W-:Y:S04]  /*3f50*/  STG.E.U8 desc[UR6][R2.64+0x8], R29 ;  /* 0x0000081d02007986 */ /* 0x0001e8000c101106 */
[----:B------:R0:W-:Y:S01]  /*3f60*/  STG.E.U8 desc[UR6][R2.64+0x9], R19 ;  /* 0x0000091302007986 */ /* 0x0001e2000c101106 */
[----:B------:R-:W-:Y:S05]  /*3f70*/  @P0 BRA `(.L_x_56) ;  /* 0xffffffc0006c0947 */ /* 0x000fea000383ffff */
[----:B------:R-:W-:Y:S05]  /*3f80*/  EXIT ;  /* 0x000000000000794d */ /* 0x000fea0003800000 */
.L_x_0:
[----:B------:R-:W0:Y:S08]  /*3f90*/  LDC.U8 R0, c[0x3][0x36e] ;  /* 0x00c0db80ff007b82 */ /* 0x000e300000000000 */
[----:B------:R-:W1:Y:S08]  /*3fa0*/  LDC.U8 R5, c[0x3][0x320] ;  /* 0x00c0c800ff057b82 */ /* 0x000e700000000000 */
[----:B------:R-:W2:Y:S08]  /*3fb0*/  LDC.U8 R9, c[0x3][0x321] ;  /* 0x00c0c840ff097b82 */ /* 0x000eb00000000000 */
[----:B------:R-:W3:Y:S01]  /*3fc0*/  LDC R3, c[0x3][0x328] ;  /* 0x00c0ca00ff037b82 */ /* 0x000ee20000000800 */
[----:B0-----:R0:W-:Y:S04]  /*3fd0*/  STG.E.U8 desc[UR6][R6.64+0x4f], R0 ;  /* 0x00004f0006007986 */ /* 0x0011e8000c101106 */
[----:B-1----:R1:W-:Y:S03]  /*3fe0*/  STG.E.U8 desc[UR6][R6.64], R5 ;  /* 0x0000000506007986 */ /* 0x0023e6000c101106 */
[----:B------:R-:W4:Y:S01]  /*3ff0*/  LDC.U8 R11, c[0x3][0x322] ;  /* 0x00c0c880ff0b7b82 */ /* 0x000f220000000000 */
[----:B--2---:R-:W-:Y:S07]  /*4000*/  STG.E.U8 desc[UR6][R6.64+0x1], R9 ;  /* 0x0000010906007986 */ /* 0x004fee000c101106 */
[----:B0-----:R-:W0:Y:S01]  /*4010*/  LDC.U16 R0, c[0x3][0x332] ;  /* 0x00c0cc80ff007b82 */ /* 0x001e220000000400 */
[----:B---3--:R-:W-:-:S07]  /*4020*/  LOP3.LUT R3, R3, 0xffff, RZ, 0xc0, !PT ;  /* 0x0000ffff03037812 */ /* 0x008fce00078ec0ff */
[----:B-1----:R-:W1:Y:S01]  /*4030*/  LDC R5, c[0x3][0x33c] ;  /* 0x00c0cf00ff057b82 */ /* 0x002e620000000800 */
[----:B------:R-:W-:-:S07]  /*4040*/  SHF.R.U32.HI R3, RZ, 0x8, R3 ;  /* 0x00000008ff037819 */ /* 0x000fce0000011603 */
[----:B------:R-:W2:Y:S01]  /*4050*/  LDC.U8 R13, c[0x3][0x323] ;  /* 0x00c0c8c0ff0d7b82 */ /* 0x000ea20000000000 */
[----:B------:R0:W-:Y:S04]  /*4060*/  STG.E.U8 desc[UR6][R6.64+0x8], R3 ;  /* 0x0000080306007986 */ /* 0x0001e8000c101106 */
[----:B----4-:R3:W-:Y:S03]  /*4070*/  STG.E.U8 desc[UR6][R6.64+0x2], R11 ;  /* 0x0000020b06007986 */ /* 0x0107e6000c101106 */
[----:B------:R-:W4:Y:S01]  /*4080*/  LDC.U8 R15, c[0x3][0x324] ;  /* 0x00c0c900ff0f7b82 */ /* 0x000f220000000000 */
[----:B0-----:R-:W-:-:S07]  /*4090*/  SHF.R.U32.HI R3, RZ, 0x8, R0 ;  /* 0x00000008ff037819 */ /* 0x001fce0000011600 */
[----:B------:R-:W0:Y:S01]  /*40a0*/  LDC.U8 R17, c[0x3][0x325] ;  /* 0x00c0c940ff117b82 */ /* 0x000e220000000000 */
[----:B-1----:R-:W-:Y:S01]  /*40b0*/  LOP3.LUT R5, R5, 0xffff, RZ, 0xc0, !PT ;  /* 0x0000ffff05057812 */ /* 0x002fe200078ec0ff */
[----:B------:R-:W-:Y:S03]  /*40c0*/  STG.E.U8 desc[UR6][R6.64+0x12], R3 ;  /* 0x0000120306007986 */ /* 0x000fe6000c101106 */
[----:B------:R-:W-:-:S03]  /*40d0*/  SHF.R.U32.HI R5, RZ, 0x8, R5 ;  /* 0x00000008ff057819 */ /* 0x000fc60000011605 */
[----:B------:R-:W1:Y:S01]  /*40e0*/  LDC.U8 R19, c[0x3][0x326] ;  /* 0x00c0c980ff137b82 */ /* 0x000e620000000000 */
[----:B--2---:R2:W-:Y:S04]  /*40f0*/  STG.E.U8 desc[UR6][R6.64+0x3], R13 ;  /* 0x0000030d06007986 */ /* 0x0045e8000c101106 */
[----:B------:R-:W-:Y:S03]  /*4100*/  STG.E.U8 desc[UR6][R6.64+0x1c], R5 ;  /* 0x00001c0506007986 */ /* 0x000fe6000c101106 */
[----:B------:R-:W5:Y:S01]  /*4110*/  LDC.U8 R21, c[0x3][0x327] ;  /* 0x00c0c9c0ff157b82 */ /* 0x000f620000000000 */
[----:B----4-:R4:W-:Y:S07]  /*4120*/  STG.E.U8 desc[UR6][R6.64+0x4], R15 ;  /* 0x0000040f06007986 */ /* 0x0109ee000c101106 */
[----:B------:R-:W3:Y:S01]  /*4130*/  LDC.U8 R23, c[0x3][0x328] ;  /* 0x00c0ca00ff177b82 */ /* 0x000ee20000000000 */
[----:B0-----:R0:W-:Y:S07]  /*4140*/  STG.E.U8 desc[UR6][R6.64+0x5], R17 ;  /* 0x0000051106007986 */ /* 0x0011ee000c101106 */
[----:B------:R-:W2:Y:S01]  /*4150*/  LDC.U8 R25, c[0x3][0x32a] ;  /* 0x00c0ca80ff197b82 */ /* 0x000ea20000000000 */
[----:B-1----:R1:W-:Y:S07]  /*4160*/  STG.E.U8 desc[UR6][R6.64+0x6], R19 ;  /* 0x0000061306007986 */ /* 0x0023ee000c101106 */
[----:B------:R-:W4:Y:S01]  /*4170*/  LDC.U8 R27, c[0x3][0x32b] ;  /* 0x00c0cac0ff1b7b82 */ /* 0x000f220000000000 */
[----:B-----5:R5:W-:Y:S07]  /*4180*/  STG.E.U8 desc[UR6][R6.64+0x7], R21 ;  /* 0x0000071506007986 */ /* 0x020bee000c101106 */
[----:B------:R-:W0:Y:S01]  /*4190*/  LDC.U8 R29, c[0x3][0x32c] ;  /* 0x00c0cb00ff1d7b82 */ /* 0x000e220000000000 */
[----:B---3--:R3:W-:Y:S07]  /*41a0*/  STG.E.U8 desc[UR6][R6.64+0x9], R23 ;  /* 0x0000091706007986 */ /* 0x0087ee000c101106 */
[----:B------:R-:W1:Y:S01]  /*41b0*/  LDC.U8 R2, c[0x3][0x32d] ;  /* 0x00c0cb40ff027b82 */ /* 0x000e620000000000 */
[----:B--2---:R2:W-:Y:S07]  /*41c0*/  STG.E.U8 desc[UR6][R6.64+0xa], R25 ;  /* 0x00000a1906007986 */ /* 0x0045ee000c101106 */
[----:B------:R-:W5:Y:S01]  /*41d0*/  LDC.U8 R4, c[0x3][0x32e] ;  /* 0x00c0cb80ff047b82 */ /* 0x000f620000000000 */
[----:B----4-:R4:W-:Y:S07]  /*41e0*/  STG.E.U8 desc[UR6][R6.64+0xb], R27 ;  /* 0x00000b1b06007986 */ /* 0x0109ee000c101106 */
[----:B------:R-:W3:Y:S01]  /*41f0*/  LDC.U8 R9, c[0x3][0x330] ;  /* 0x00c0cc00ff097b82 */ /* 0x000ee20000000000 */
[----:B0-----:R0:W-:Y:S07]  /*4200*/  STG.E.U8 desc[UR6][R6.64+0xc], R29 ;  /* 0x00000c1d06007986 */ /* 0x0011ee000c101106 */
[----:B------:R-:W2:Y:S01]  /*4210*/  LDC.U8 R0, c[0x3][0x33f] ;  /* 0x00c0cfc0ff007b82 */ /* 0x000ea20000000000 */
[----:B-1----:R1:W-:Y:S04]  /*4220*/  STG.E.U8 desc[UR6][R6.64+0xd], R2 ;  /* 0x00000d0206007986 */ /* 0x0023e8000c101106 */
[----:B-----5:R5:W-:Y:S03]  /*4230*/  STG.E.U8 desc[UR6][R6.64+0xe], R4 ;  /* 0x00000e0406007986 */ /* 0x020be6000c101106 */
[----:B------:R-:W4:Y:S01]  /*4240*/  LDC.U8 R8, c[0x3][0x32f] ;  /* 0x00c0cbc0ff087b82 */ /* 0x000f220000000000 */
[----:B---3--:R3:W-:Y:S07]  /*4250*/  STG.E.U8 desc[UR6][R6.64+0x10], R9 ;  /* 0x0000100906007986 */ /* 0x0087ee000c101106 */
[----:B------:R-:W0:Y:S01]  /*4260*/  LDC.U8 R11, c[0x3][0x331] ;  /* 0x00c0cc40ff0b7b82 */ /* 0x000e220000000000 */
[----:B--2---:R2:W-:Y:S07]  /*4270*/  STG.E.U8 desc[UR6][R6.64+0x1f], R0 ;  /* 0x00001f0006007986 */ /* 0x0045ee000c101106 */
[----:B------:R-:W1:Y:S08]  /*4280*/  LDC.U8 R13, c[0x3][0x332] ;  /* 0x00c0cc80ff0d7b82 */ /* 0x000e700000000000 */
[----:B------:R-:W5:Y:S01]  /*4290*/  LDC.U8 R15, c[0x3][0x334] ;  /* 0x00c0cd00ff0f7b82 */ /* 0x000f620000000000 */
[----:B----4-:R-:W-:Y:S07]  /*42a0*/  STG.E.U8 desc[UR6][R6.64+0xf], R8 ;  /* 0x00000f0806007986 */ /* 0x010fee000c101106 */
[----:B------:R-:W4:Y:S01]  /*42b0*/  LDC.U8 R17, c[0x3][0x335] ;  /* 0x00c0cd40ff117b82 */ /* 0x000f220000000000 */
[----:B0-----:R0:W-:Y:S07]  /*42c0*/  STG.E.U8 desc[UR6][R6.64+0x11], R11 ;  /* 0x0000110b06007986 */ /* 0x0011ee000c101106 */
[----:B------:R-:W3:Y:S01]  /*42d0*/  LDC.U8 R19, c[0x3][0x336] ;  /* 0x00c0cd80ff137b82 */ /* 0x000ee20000000000 */
[----:B-1----:R1:W-:Y:S07]  /*42e0*/  STG.E.U8 desc[UR6][R6.64+0x13], R13 ;  /* 0x0000130d06007986 */ /* 0x0023ee000c101106 */
[----:B------:R-:W2:Y:S01]  /*42f0*/  LDC.U8 R21, c[0x3][0x337] ;  /* 0x00c0cdc0ff157b82 */ /* 0x000ea20000000000 */
[----:B-----5:R5:W-:Y:S07]  /*4300*/  STG.E.U8 desc[UR6][R6.64+0x14], R15 ;  /* 0x0000140f06007986 */ /* 0x020bee000c101106 */
[----:B------:R-:W0:Y:S01]  /*4310*/  LDC.U8 R10, c[0x3][0x338] ;  /* 0x00c0ce00ff0a7b82 */ /* 0x000e220000000000 */
[----:B----4-:R4:W-:Y:S07]  /*4320*/  STG.E.U8 desc[UR6][R6.64+0x15], R17 ;  /* 0x0000151106007986 */ /* 0x0109ee000c101106 */
[----:B------:R-:W1:Y:S01]  /*4330*/  LDC.U8 R23, c[0x3][0x339] ;  /* 0x00c0ce40ff177b82 */ /* 0x000e620000000000 */
[----:B---3--:R3:W-:Y:S07]  /*4340*/  STG.E.U8 desc[UR6][R6.64+0x16], R19 ;  /* 0x0000161306007986 */ /* 0x0087ee000c101106 */
[----:B------:R-:W5:Y:S01]  /*4350*/  LDC.U8 R12, c[0x3][0x33a] ;  /* 0x00c0ce80ff0c7b82 */ /* 0x000f620000000000 */
[----:B--2---:R2:W-:Y:S07]  /*4360*/  STG.E.U8 desc[UR6][R6.64+0x17], R21 ;  /* 0x0000171506007986 */ /* 0x0045ee000c101106 */
[----:B------:R-:W4:Y:S01]  /*4370*/  LDC.U8 R25, c[0x3][0x33b] ;  /* 0x00c0cec0ff197b82 */ /* 0x000f220000000000 */
[----:B0-----:R-:W-:Y:S07]  /*4380*/  STG.E.U8 desc[UR6][R6.64+0x18], R10 ;  /* 0x0000180a06007986 */ /* 0x001fee000c101106 */
[----:B------:R-:W0:Y:S01]  /*4390*/  LDC.U8 R27, c[0x3][0x33c] ;  /* 0x00c0cf00ff1b7b82 */ /* 0x000e220000000000 */
[----:B-1----:R1:W-:Y:S07]  /*43a0*/  STG.E.U8 desc[UR6][R6.64+0x19], R23 ;  /* 0x0000191706007986 */ /* 0x0023ee000c101106 */
[----:B------:R-:W3:Y:S01]  /*43b0*/  LDC.U8 R14, c[0x3][0x33e] ;  /* 0x00c0cf80ff0e7b82 */ /* 0x000ee20000000000 */
[----:B-----5:R-:W-:Y:S07]  /*43c0*/  STG.E.U8 desc[UR6][R6.64+0x1a], R12 ;  /* 0x00001a0c06007986 */ /* 0x020fee000c101106 */
[----:B------:R-:W5:Y:S01]  /*43d0*/  LDC.U8 R29, c[0x3][0x340] ;  /* 0x00c0d000ff1d7b82 */ /* 0x000f620000000000 */
[----:B----4-:R4:W-:Y:S07]  /*43e0*/  STG.E.U8 desc[UR6][R6.64+0x1b], R25 ;  /* 0x00001b1906007986 */ /* 0x0109ee000c101106 */
[----:B------:R-:W2:Y:S01]  /*43f0*/  LDC.U8 R2, c[0x3][0x341] ;  /* 0x00c0d040ff027b82 */ /* 0x000ea20000000000 */
[----:B0-----:R0:W-:Y:S07]  /*4400*/  STG.E.U8 desc[UR6][R6.64+0x1d], R27 ;  /* 0x00001d1b06007986 */ /* 0x0011ee000c101106 */
[----:B------:R-:W1:Y:S01]  /*4410*/  LDC.U8 R4, c[0x3][0x342] ;  /* 0x00c0d080ff047b82 */ /* 0x000e620000000000 */
[----:B---3--:R-:W-:Y:S07]  /*4420*/  STG.E.U8 desc[UR6][R6.64+0x1e], R14 ;  /* 0x00001e0e06007986 */ /* 0x008fee000c101106 */
[----:B------:R-:W3:Y:S01]  /*4430*/  LDC.U8 R9, c[0x3][0x343] ;  /* 0x00c0d0c0ff097b82 */ /* 0x000ee20000000000 */
[----:B-----5:R5:W-:Y:S07]  /*4440*/  STG.E.U8 desc[UR6][R6.64+0x20], R29 ;  /* 0x0000201d06007986 */ /* 0x020bee000c101106 */
[----:B------:R-:W4:Y:S01]  /*4450*/  LDC R5, c[0x3][0x350] ;  /* 0x00c0d400ff057b82 */ /* 0x000f220000000800 */
[----:B--2---:R2:W-:Y:S07]  /*4460*/  STG.E.U8 desc[UR6][R6.64+0x21], R2 ;  /* 0x0000210206007986 */ /* 0x0045ee000c101106 */
[----:B------:R-:W0:Y:S01]  /*4470*/  LDC.U16 R3, c[0x3][0x346] ;  /* 0x00c0d180ff037b82 */ /* 0x000e220000000400 */
[----:B-1----:R1:W-:Y:S07]  /*4480*/  STG.E.U8 desc[UR6][R6.64+0x22], R4 ;  /* 0x0000220406007986 */ /* 0x0023ee000c101106 */
[----:B------:R-:W5:Y:S01]  /*4490*/  LDC.U8 R0, c[0x3][0x34f] ;  /* 0x00c0d3c0ff007b82 */ /* 0x000f620000000000 */
[----:B---3--:R3:W-:Y:S07]  /*44a0*/  STG.E.U8 desc[UR6][R6.64+0x23], R9 ;  /* 0x0000230906007986 */ /* 0x0087ee000c101106 */
[----:B------:R-:W2:Y:S01]  /*44b0*/  LDC.U8 R11, c[0x3][0x344] ;  /* 0x00c0d100ff0b7b82 */ /* 0x000ea20000000000 */
[----:B----4-:R-:W-:-:S04]  /*44c0*/  LOP3.LUT R5, R5, 0xffff, RZ, 0xc0, !PT ;  /* 0x0000ffff05057812 */ /* 0x010fc800078ec0ff */
[----:B------:R-:W-:-:S03]  /*44d0*/  SHF.R.U32.HI R5, RZ, 0x8, R5 ;  /* 0x00000008ff057819 */ /* 0x000fc60000011605 */
[----:B------:R-:W4:Y:S01]  /*44e0*/  LDC.U8 R13, c[0x3][0x345] ;  /* 0x00c0d140ff0d7b82 */ /* 0x000f220000000000 */
[----:B0-----:R-:W-:Y:S01]  /*44f0*/  SHF.R.U32.HI R3, RZ, 0x8, R3 ;  /* 0x00000008ff037819 */ /* 0x001fe20000011603 */
[----:B------:R-:W-:Y:S04]  /*4500*/  STG.E.U8 desc[UR6][R6.64+0x30], R5 ;  /* 0x0000300506007986 */ /* 0x000fe8000c101106 */
[----:B------:R0:W-:Y:S02]  /*4510*/  STG.E.U8 desc[UR6][R6.64+0x26], R3 ;  /* 0x0000260306007986 */ /* 0x0001e4000c101106 */
[----:B------:R-:W1:Y:S02]  /*4520*/  LDC.U8 R15, c[0x3][0x346] ;  /* 0x00c0d180ff0f7b82 */ /* 0x000e640000000000 */
[----:B-----5:R5:W-:Y:S06]  /*4530*/  STG.E.U8 desc[UR6][R6.64+0x2f], R0 ;  /* 0x00002f0006007986 */ /* 0x020bec000c101106 */
[----:B------:R-:W3:Y:S01]  /*4540*/  LDC.U8 R17, c[0x3][0x348] ;  /* 0x00c0d200ff117b82 */ /* 0x000ee20000000000 */
[----:B--2---:R2:W-:Y:S07]  /*4550*/  STG.E.U8 desc[UR6][R6.64+0x24], R11 ;  /* 0x0000240b06007986 */ /* 0x0045ee000c101106 */
[----:B------:R-:W0:Y:S01]  /*4560*/  LDC.U8 R19, c[0x3][0x349] ;  /* 0x00c0d240ff137b82 */ /* 0x000e220000000000 */
[----:B----4-:R4:W-:Y:S07]  /*4570*/  STG.E.U8 desc[UR6][R6.64+0x25], R13 ;  /* 0x0000250d06007986 */ /* 0x0109ee000c101106 */
[----:B------:R-:W5:Y:S01]  /*4580*/  LDC.U8 R21, c[0x3][0x34a] ;  /* 0x00c0d280ff157b82 */ /* 0x000f620000000000 */
[----:B-1----:R1:W-:Y:S07]  /*4590*/  STG.E.U8 desc[UR6][R6.64+0x27], R15 ;  /* 0x0000270f06007986 */ /* 0x0023ee000c101106 */
[----:B------:R-:W2:Y:S01]  /*45a0*/  LDC.U8 R23, c[0x3][0x34b] ;  /* 0x00c0d2c0ff177b82 */ /* 0x000ea20000000000 */
[----:B---3--:R-:W-:Y:S07]  /*45b0*/  STG.E.U8 desc[UR6][R6.64+0x28], R17 ;  /* 0x0000281106007986 */ /* 0x008fee000c101106 */
[----:B------:R-:W3:Y:S01]  /*45c0*/  LDC.U8 R25, c[0x3][0x34c] ;  /* 0x00c0d300ff197b82 */ /* 0x000ee20000000000 */
[----:B0-----:R-:W-:Y:S07]  /*45d0*/  STG.E.U8 desc[UR6][R6.64+0x29], R19 ;  /* 0x0000291306007986 */ /* 0x001fee000c101106 */
[----:B------:R-:W0:Y:S01]  /*45e0*/  LDC.U8 R27, c[0x3][0x34d] ;  /* 0x00c0d340ff1b7b82 */ /* 0x000e220000000000 */
[----:B-----5:R-:W-:Y:S07]  /*45f0*/  STG.E.U8 desc[UR6][R6.64+0x2a], R21 ;  /* 0x00002a1506007986 */ /* 0x020fee000c101106 */
[----:B------:R-:W5:Y:S01]  /*4600*/  LDC.U8 R29, c[0x3][0x34e] ;  /* 0x00c0d380ff1d7b82 */ /* 0x000f620000000000 */
[----:B--2---:R-:W-:Y:S07]  /*4610*/  STG.E.U8 desc[UR6][R6.64+0x2b], R23 ;  /* 0x00002b1706007986 */ /* 0x004fee000c101106 */
        /* <DEDUP_REMOVED lines=16> */
[----:B------:R-:W2:Y:S01]  /*4720*/  LDC.U16 R3, c[0x3][0x35a] ;  /* 0x00c0d680ff037b82 */ /* 0x000ea20000000400 */
[----:B---3--:R-:W-:Y:S07]  /*4730*/  STG.E.U8 desc[UR6][R6.64+0x36], R4 ;  /* 0x0000360406007986 */ /* 0x008fee000c101106 */
[----:B------:R-:W3:Y:S01]  /*4740*/  LDC R5, c[0x3][0x364] ;  /* 0x00c0d900ff057b82 */ /* 0x000ee20000000800 */
[----:B0-----:R-:W-:Y:S07]  /*4750*/  STG.E.U8 desc[UR6][R6.64+0x37], R16 ;  /* 0x0000371006007986 */ /* 0x001fee000c101106 */
[----:B------:R-:W0:Y:S01]  /*4760*/  LDC.U16 R0, c[0x3][0x36e] ;  /* 0x00c0db80ff007b82 */ /* 0x000e220000000400 */
[----:B-----5:R-:W-:Y:S07]  /*4770*/  STG.E.U8 desc[UR6][R6.64+0x38], R9 ;  /* 0x0000380906007986 */ /* 0x020fee000c101106 */
[----:B------:R-:W5:Y:S01]  /*4780*/  LDC.U8 R11, c[0x3][0x359] ;  /* 0x00c0d640ff0b7b82 */ /* 0x000f620000000000 */
[----:B--2---:R-:W-:-:S05]  /*4790*/  SHF.R.U32.HI R3, RZ, 0x8, R3 ;  /* 0x00000008ff037819 */ /* 0x004fca0000011603 */
[----:B------:R0:W-:Y:S02]  /*47a0*/  STG.E.U8 desc[UR6][R6.64+0x3a], R3 ;  /* 0x00003a0306007986 */ /* 0x0001e4000c101106 */
[----:B----4-:R-:W2:Y:S01]  /*47b0*/  LDC.U8 R13, c[0x3][0x35a] ;  /* 0x00c0d680ff0d7b82 */ /* 0x010ea20000000000 */
[----:B---3--:R-:W-:-:S04]  /*47c0*/  LOP3.LUT R5, R5, 0xffff, RZ, 0xc0, !PT ;  /* 0x0000ffff05057812 */ /* 0x008fc800078ec0ff */
[----:B------:R-:W-:-:S03]  /*47d0*/  SHF.R.U32.HI R5, RZ, 0x8, R5 ;  /* 0x00000008ff057819 */ /* 0x000fc60000011605 */
[----:B-1----:R-:W1:Y:S01]  /*47e0*/  LDC.U8 R15, c[0x3][0x35c] ;  /* 0x00c0d700ff0f7b82 */ /* 0x002e620000000000 */
[----:B0-----:R-:W-:Y:S01]  /*47f0*/  SHF.R.U32.HI R3, RZ, 0x8, R0 ;  /* 0x00000008ff037819 */ /* 0x001fe20000011600 */
[----:B------:R-:W-:Y:S04]  /*4800*/  STG.E.U8 desc[UR6][R6.64+0x44], R5 ;  /* 0x0000440506007986 */ /* 0x000fe8000c101106 */
[----:B------:R-:W-:Y:S02]  /*4810*/  STG.E.U8 desc[UR6][R6.64+0x4e], R3 ;  /* 0x00004e0306007986 */ /* 0x000fe4000c101106 */
[----:B------:R-:W0:Y:S02]  /*4820*/  LDC.U8 R17, c[0x3][0x35d] ;  /* 0x00c0d740ff117b82 */ /* 0x000e240000000000 */
[----:B-----5:R-:W-:Y:S06]  /*4830*/  STG.E.U8 desc[UR6][R6.64+0x39], R11 ;  /* 0x0000390b06007986 */ /* 0x020fec000c101106 */
[----:B------:R-:W3:Y:S01]  /*4840*/  LDC.U8 R19, c[0x3][0x35e] ;  /* 0x00c0d780ff137b82 */ /* 0x000ee20000000000 */
[----:B--2---:R-:W-:Y:S07]  /*4850*/  STG.E.U8 desc[UR6][R6.64+0x3b], R13 ;  /* 0x00003b0d06007986 */ /* 0x004fee000c101106 */
[----:B------:R-:W2:Y:S01]  /*4860*/  LDC.U8 R21, c[0x3][0x35f] ;  /* 0x00c0d7c0ff157b82 */ /* 0x000ea20000000000 */
[----:B-1----:R-:W-:Y:S07]  /*4870*/  STG.E.U8 desc[UR6][R6.64+0x3c], R15 ;  /* 0x00003c0f06007986 */ /* 0x002fee000c101106 */
[----:B------:R-:W1:Y:S01]  /*4880*/  LDC.U8 R23, c[0x3][0x360] ;  /* 0x00c0d800ff177b82 */ /* 0x000e620000000000 */
[----:B0-----:R-:W-:Y:S07]  /*4890*/  STG.E.U8 desc[UR6][R6.64+0x3d], R17 ;  /* 0x00003d1106007986 */ /* 0x001fee000c101106 */
[----:B------:R-:W0:Y:S01]  /*48a0*/  LDC.U8 R25, c[0x3][0x361] ;  /* 0x00c0d840ff197b82 */ /* 0x000e220000000000 */
[----:B---3--:R-:W-:Y:S07]  /*48b0*/  STG.E.U8 desc[UR6][R6.64+0x3e], R19 ;  /* 0x00003e1306007986 */ /* 0x008fee000c101106 */
        /* <DEDUP_REMOVED lines=21> */
[----:B0-----:R-:W-:Y:S04]  /*4a10*/  STG.E.U8 desc[UR6][R6.64+0x4a], R14 ;  /* 0x00004a0e06007986 */ /* 0x001fe8000c101106 */
[----:B---3--:R-:W-:Y:S04]  /*4a20*/  STG.E.U8 desc[UR6][R6.64+0x4b], R9 ;  /* 0x00004b0906007986 */ /* 0x008fe8000c101106 */
[----:B--2---:R-:W-:Y:S04]  /*4a30*/  STG.E.U8 desc[UR6][R6.64+0x4c], R16 ;  /* 0x00004c1006007986 */ /* 0x004fe8000c101106 */
[----:B-1----:R-:W-:Y:S01]  /*4a40*/  STG.E.U8 desc[UR6][R6.64+0x4d], R18 ;  /* 0x00004d1206007986 */ /* 0x002fe2000c101106 */
[----:B------:R-:W-:Y:S05]  /*4a50*/  EXIT ;  /* 0x000000000000794d */ /* 0x000fea0003800000 */
.L_x_57:
[----:B------:R-:W-:-:S00]  /*4a60*/  BRA `(.L_x_57) ;  /* 0xfffffffc00fc7947 */ /* 0x000fc0000383ffff */
[----:B------:R-:W-:-:S00]  /*4a70*/  NOP ;  /* 0x0000000000007918 */ /* 0x000fc00000000000 */
        /* <DEDUP_REMOVED lines=8> */
.L_x_70:


//--------------------- .nv.shared.reserved.0     --------------------------
	.section	.nv.shared.reserved.0,"aw",@nobits
	.weak		__nv_reservedSMEM_offset_0_alias
	.size		__nv_reservedSMEM_offset_0_alias, 0, 64
	.other		__nv_reservedSMEM_offset_0_alias,@"STO_CUDA_RESERVED_SHARED STV_DEFAULT"
__nv_reservedSMEM_offset_0_alias:
	.zero		0
	.zero		64


//--------------------- .nv.constant0._Z18fingerprint_kernelPKjPhjj --------------------------
	.section	.nv.constant0._Z18fingerprint_kernelPKjPhjj,"a",@progbits
	.sectionflags	@""
	.align	4
.nv.constant0._Z18fingerprint_kernelPKjPhjj:
	.zero		920


//--------------------- SYMBOLS --------------------------

	.type		.nv.reservedSmem.offset0,@object
	.size		.nv.reservedSmem.offset0,0x4
